	.target	sm_90a

	.elftype	@"ET_EXEC"


//--------------------- .note.nv.tkinfo           --------------------------
	.section	.note.nv.tkinfo,"",@"SHT_NOTE"
	.sectionflags	@"SHF_NOTE_NV_TKINFO"
	.tkinfo
        /*0018*/ 	.word	0x00000002
        /*0030*/ 	.string	""
        /*0030*/ 	.string	"ptxas"
        /*0030*/ 	.string	"Cuda compilation tools, release 13.0, V13.0.88"
        /*0030*/ 	.string	"Build cuda_13.0.r13.0/compiler.36424714_0"
        /*0030*/ 	.string	"-arch sm_90a -m 64 "



//--------------------- .note.nv.cuinfo           --------------------------
	.section	.note.nv.cuinfo,"",@"SHT_NOTE"
	.sectionflags	@"SHF_NOTE_NV_CUINFO"
        /*0018*/ 	.short	0x0002
        /*001a*/ 	.short	0x005a
        /*001c*/ 	.short	0x0082
	.zero		2


//--------------------- .nv.info                  --------------------------
	.section	.nv.info,"",@"SHT_CUDA_INFO"
	.align	4


	//----- nvinfo : EIATTR_REGCOUNT
	.align		4
        /*0000*/ 	.byte	0x04, 0x2f
        /*0002*/ 	.short	(.L_15 - .L_14)
	.align		4
.L_14:
        /*0004*/ 	.word	index@(_ZN7cutlass13device_kernelINS_4gemm6kernel13GemmUniversalIN4cute5tupleIJiiiiEEENS1_10collective13CollectiveMmaINS1_34MainloopSm90TmaGmmaWarpSpecializedILi4ENS5_IJNS4_1CILi1EEESB_SB_EEENS1_32KernelTmaWarpSpecializedPingpongEEENS5_IJNSA_ILi64EEENSA_ILi128EEENSA_ILi32EEEEEENS_6half_tENS5_IJlSB_lEEESJ_SK_NS4_8TiledMMAINS4_8MMA_AtomIJNS4_4SM904GMMA26MMA_64x128x16_F32F16F16_SSILNSO_5MajorE0ELSQ_0ELNSO_7ScaleInE1ELSR_1EEEEEENS4_6LayoutISC_NS5_IJNSA_ILi0EEESV_SV_EEEEENS5_IJNS4_10UnderscoreESY_SY_EEEEENS4_13SM90_TMA_LOADENS4_14ComposedLayoutINS4_7SwizzleILi2ELi4ELi3EEENS4_18smem_ptr_flag_bitsILi16EEENSU_INS5_IJNSA_ILi8EEESH_EEENS5_IJSH_SB_EEEEEEEvNS4_8identityES11_S1B_vS1C_EENS_8epilogue10collective6detail29Sm90TmaWarpSpecializedAdapterINS1F_15DefaultEpilogueISJ_SK_SK_NS1E_6thread17LinearCombinationISJ_Li1EffLNS1J_9ScaleType4KindE0ELNS_15FloatRoundStyleE2ESJ_EENS1_15EpilogueDefaultEEEEEvvEEEEvNT_6ParamsE)
        /*0008*/ 	.word	0x000000a8


	//----- nvinfo : EIATTR_FRAME_SIZE
	.align		4
.L_15:
        /*000c*/ 	.byte	0x04, 0x11
        /*000e*/ 	.short	(.L_17 - .L_16)
	.align		4
.L_16:
        /*0010*/ 	.word	index@(_ZN7cutlass13device_kernelINS_4gemm6kernel13GemmUniversalIN4cute5tupleIJiiiiEEENS1_10collective13CollectiveMmaINS1_34MainloopSm90TmaGmmaWarpSpecializedILi4ENS5_IJNS4_1CILi1EEESB_SB_EEENS1_32KernelTmaWarpSpecializedPingpongEEENS5_IJNSA_ILi64EEENSA_ILi128EEENSA_ILi32EEEEEENS_6half_tENS5_IJlSB_lEEESJ_SK_NS4_8TiledMMAINS4_8MMA_AtomIJNS4_4SM904GMMA26MMA_64x128x16_F32F16F16_SSILNSO_5MajorE0ELSQ_0ELNSO_7ScaleInE1ELSR_1EEEEEENS4_6LayoutISC_NS5_IJNSA_ILi0EEESV_SV_EEEEENS5_IJNS4_10UnderscoreESY_SY_EEEEENS4_13SM90_TMA_LOADENS4_14ComposedLayoutINS4_7SwizzleILi2ELi4ELi3EEENS4_18smem_ptr_flag_bitsILi16EEENSU_INS5_IJNSA_ILi8EEESH_EEENS5_IJSH_SB_EEEEEEEvNS4_8identityES11_S1B_vS1C_EENS_8epilogue10collective6detail29Sm90TmaWarpSpecializedAdapterINS1F_15DefaultEpilogueISJ_SK_SK_NS1E_6thread17LinearCombinationISJ_Li1EffLNS1J_9ScaleType4KindE0ELNS_15FloatRoundStyleE2ESJ_EENS1_15EpilogueDefaultEEEEEvvEEEEvNT_6ParamsE)
        /*0014*/ 	.word	0x00000000


	//----- nvinfo : EIATTR_MIN_STACK_SIZE
	.align		4
.L_17:
        /*0018*/ 	.byte	0x04, 0x12
        /*001a*/ 	.short	(.L_19 - .L_18)
	.align		4
.L_18:
        /*001c*/ 	.word	index@(_ZN7cutlass13device_kernelINS_4gemm6kernel13GemmUniversalIN4cute5tupleIJiiiiEEENS1_10collective13CollectiveMmaINS1_34MainloopSm90TmaGmmaWarpSpecializedILi4ENS5_IJNS4_1CILi1EEESB_SB_EEENS1_32KernelTmaWarpSpecializedPingpongEEENS5_IJNSA_ILi64EEENSA_ILi128EEENSA_ILi32EEEEEENS_6half_tENS5_IJlSB_lEEESJ_SK_NS4_8TiledMMAINS4_8MMA_AtomIJNS4_4SM904GMMA26MMA_64x128x16_F32F16F16_SSILNSO_5MajorE0ELSQ_0ELNSO_7ScaleInE1ELSR_1EEEEEENS4_6LayoutISC_NS5_IJNSA_ILi0EEESV_SV_EEEEENS5_IJNS4_10UnderscoreESY_SY_EEEEENS4_13SM90_TMA_LOADENS4_14ComposedLayoutINS4_7SwizzleILi2ELi4ELi3EEENS4_18smem_ptr_flag_bitsILi16EEENSU_INS5_IJNSA_ILi8EEESH_EEENS5_IJSH_SB_EEEEEEEvNS4_8identityES11_S1B_vS1C_EENS_8epilogue10collective6detail29Sm90TmaWarpSpecializedAdapterINS1F_15DefaultEpilogueISJ_SK_SK_NS1E_6thread17LinearCombinationISJ_Li1EffLNS1J_9ScaleType4KindE0ELNS_15FloatRoundStyleE2ESJ_EENS1_15EpilogueDefaultEEEEEvvEEEEvNT_6ParamsE)
        /*0020*/ 	.word	0x00000000
.L_19:


//--------------------- .nv.compat                --------------------------
	.section	.nv.compat,"",@"SHT_CUDA_COMPAT_INFO"
	.align	4
        /*0000*/ 	.byte	0x02, 0x09, 0x01, 0x00, 0x02, 0x02, 0x04, 0x00, 0x02, 0x05, 0x05, 0x00, 0x03, 0x07, 0x01, 0x01
        /*0010*/ 	.byte	0x02, 0x03, 0x01, 0x00, 0x02, 0x06, 0x01, 0x00, 0x04, 0x0b, 0x08, 0x00, 0x00, 0x00, 0x00, 0x00
        /*0020*/ 	.byte	0x00, 0x00, 0x00, 0x00


//--------------------- .nv.info._ZN7cutlass13device_kernelINS_4gemm6kernel13GemmUniversalIN4cute5tupleIJiiiiEEENS1_10collective13CollectiveMmaINS1_34MainloopSm90TmaGmmaWarpSpecializedILi4ENS5_IJNS4_1CILi1EEESB_SB_EEENS1_32KernelTmaWarpSpecializedPingpongEEENS5_IJNSA_ILi64EEENSA_ILi128EEENSA_ILi32EEEEEENS_6half_tENS5_IJlSB_lEEESJ_SK_NS4_8TiledMMAINS4_8MMA_AtomIJNS4_4SM904GMMA26MMA_64x128x16_F32F16F16_SSILNSO_5MajorE0ELSQ_0ELNSO_7ScaleInE1ELSR_1EEEEEENS4_6LayoutISC_NS5_IJNSA_ILi0EEESV_SV_EEEEENS5_IJNS4_10UnderscoreESY_SY_EEEEENS4_13SM90_TMA_LOADENS4_14ComposedLayoutINS4_7SwizzleILi2ELi4ELi3EEENS4_18smem_ptr_flag_bitsILi16EEENSU_INS5_IJNSA_ILi8EEESH_EEENS5_IJSH_SB_EEEEEEEvNS4_8identityES11_S1B_vS1C_EENS_8epilogue10collective6detail29Sm90TmaWarpSpecializedAdapterINS1F_15DefaultEpilogueISJ_SK_SK_NS1E_6thread17LinearCombinationISJ_Li1EffLNS1J_9ScaleType4KindE0ELNS_15FloatRoundStyleE2ESJ_EENS1_15EpilogueDefaultEEEEEvvEEEEvNT_6ParamsE --------------------------
	.section	.nv.info._ZN7cutlass13device_kernelINS_4gemm6kernel13GemmUniversalIN4cute5tupleIJiiiiEEENS1_10collective13CollectiveMmaINS1_34MainloopSm90TmaGmmaWarpSpecializedILi4ENS5_IJNS4_1CILi1EEESB_SB_EEENS1_32KernelTmaWarpSpecializedPingpongEEENS5_IJNSA_ILi64EEENSA_ILi128EEENSA_ILi32EEEEEENS_6half_tENS5_IJlSB_lEEESJ_SK_NS4_8TiledMMAINS4_8MMA_AtomIJNS4_4SM904GMMA26MMA_64x128x16_F32F16F16_SSILNSO_5MajorE0ELSQ_0ELNSO_7ScaleInE1ELSR_1EEEEEENS4_6LayoutISC_NS5_IJNSA_ILi0EEESV_SV_EEEEENS5_IJNS4_10UnderscoreESY_SY_EEEEENS4_13SM90_TMA_LOADENS4_14ComposedLayoutINS4_7SwizzleILi2ELi4ELi3EEENS4_18smem_ptr_flag_bitsILi16EEENSU_INS5_IJNSA_ILi8EEESH_EEENS5_IJSH_SB_EEEEEEEvNS4_8identityES11_S1B_vS1C_EENS_8epilogue10collective6detail29Sm90TmaWarpSpecializedAdapterINS1F_15DefaultEpilogueISJ_SK_SK_NS1E_6thread17LinearCombinationISJ_Li1EffLNS1J_9ScaleType4KindE0ELNS_15FloatRoundStyleE2ESJ_EENS1_15EpilogueDefaultEEEEEvvEEEEvNT_6ParamsE,"",@"SHT_CUDA_INFO"
	.sectionflags	@""
	.align	4


	//----- nvinfo : EIATTR_CUDA_API_VERSION
	.align		4
        /*0000*/ 	.byte	0x04, 0x37
        /*0002*/ 	.short	(.L_21 - .L_20)
.L_20:
        /*0004*/ 	.word	0x00000082


	//----- nvinfo : EIATTR_KPARAM_INFO
	.align		4
.L_21:
        /*0008*/ 	.byte	0x04, 0x17
        /*000a*/ 	.short	(.L_23 - .L_22)
.L_22:
        /*000c*/ 	.word	0x00000000
        /*0010*/ 	.short	0x0000
        /*0012*/ 	.short	0x0070
        /*0014*/ 	.byte	0x00, 0xf0, 0x01, 0x10


	//----- nvinfo : EIATTR_SPARSE_MMA_MASK
	.align		4
.L_23:
        /*0018*/ 	.byte	0x03, 0x50
        /*001a*/ 	.short	0x0000


	//----- nvinfo : EIATTR_MAXREG_COUNT
	.align		4
        /*001c*/ 	.byte	0x03, 0x1b
        /*001e*/ 	.short	0x00a8


	//----- nvinfo : EIATTR_NUM_BARRIERS
	.align		4
        /*0020*/ 	.byte	0x02, 0x4c
        /*0022*/ 	.byte	0x01
	.zero		1


	//----- nvinfo : EIATTR_EXTERNS
	.align		4
        /*0024*/ 	.byte	0x04, 0x0f
        /*0026*/ 	.short	(.L_25 - .L_24)


	//   ....[0]....
	.align		4
.L_24:
        /*0028*/ 	.word	index@(__assertfail)


	//----- nvinfo : EIATTR_MERCURY_ISA_VERSION
	.align		4
.L_25:
        /*002c*/ 	.byte	0x03, 0x5f
        /*002e*/ 	.short	0x0101


	//----- nvinfo : EIATTR_INT_WARP_WIDE_INSTR_OFFSETS
	.align		4
        /*0030*/ 	.byte	0x04, 0x31
        /*0032*/ 	.short	(.L_27 - .L_26)


	//   ....[0]....
.L_26:
        /*0034*/ 	.word	0x00000470


	//   ....[1]....
        /*0038*/ 	.word	0x00000490


	//   ....[2]....
        /*003c*/ 	.word	0x00000510


	//   ....[3]....
        /*0040*/ 	.word	0x00000520


	//   ....[4]....
        /*0044*/ 	.word	0x00000530


	//   ....[5]....
        /*0048*/ 	.word	0x00000550


	//   ....[6]....
        /*004c*/ 	.word	0x000005b0


	//   ....[7]....
        /*0050*/ 	.word	0x000005d0


	//----- nvinfo : EIATTR_COOP_GROUP_MASK_REGIDS
	.align		4
.L_27:
        /*0054*/ 	.byte	0x04, 0x29
        /*0056*/ 	.short	(.L_29 - .L_28)


	//   ....[0]....
.L_28:
        /*0058*/ 	.word	0xffffffff


	//   ....[1]....
        /*005c*/ 	.word	0xffffffff


	//   ....[2]....
        /*0060*/ 	.word	0xffffffff


	//   ....[3]....
        /*0064*/ 	.word	0xffffffff


	//   ....[4]....
        /*0068*/ 	.word	0xffffffff


	//   ....[5]....
        /*006c*/ 	.word	0xffffffff


	//----- nvinfo : EIATTR_COOP_GROUP_INSTR_OFFSETS
	.align		4
.L_29:
        /*0070*/ 	.byte	0x04, 0x28
        /*0072*/ 	.short	(.L_31 - .L_30)


	//   ....[0]....
.L_30:
        /*0074*/ 	.word	0x00000050


	//   ....[1]....
        /*0078*/ 	.word	0x00000080


	//   ....[2]....
        /*007c*/ 	.word	0x00000180


	//   ....[3]....
        /*0080*/ 	.word	0x00000390


	//   ....[4]....
        /*0084*/ 	.word	0x000003d0


	//   ....[5]....
        /*0088*/ 	.word	0x00000410


	//----- nvinfo : EIATTR_REG_RECONFIG
	.align		4
.L_31:
        /*008c*/ 	.byte	0x01, 0x54
	.zero		2


	//----- nvinfo : EIATTR_SYSCALL_OFFSETS
	.align		4
        /*0090*/ 	.byte	0x04, 0x46
        /*0092*/ 	.short	(.L_33 - .L_32)


	//   ....[0]....
.L_32:
        /*0094*/ 	.word	0x00001720


	//----- nvinfo : EIATTR_MBARRIER_INSTR_OFFSETS
	.align		4
.L_33:
        /*0098*/ 	.byte	0x04, 0x39
        /*009a*/ 	.short	(.L_35 - .L_34)


	//   ....[0]....
.L_34:
        /*009c*/ 	.word	0x00000300
        /*00a0*/ 	.word	0x000000ff
        /*00a4*/ 	.word	0x00000000
        /*00a8*/ 	.short	0x0100
        /*00aa*/ 	.byte	0x09
	.zero		1


	//   ....[1]....
        /*00ac*/ 	.word	0x00000310
        /*00b0*/ 	.word	0x000000ff
        /*00b4*/ 	.word	0x00000020
        /*00b8*/ 	.short	0x0100
        /*00ba*/ 	.byte	0x09
	.zero		1


	//   ....[2]....
        /*00bc*/ 	.word	0x00000320
        /*00c0*/ 	.word	0x000000ff
        /*00c4*/ 	.word	0x00000008
        /*00c8*/ 	.short	0x0100
        /*00ca*/ 	.byte	0x09
	.zero		1


	//   ....[3]....
        /*00cc*/ 	.word	0x00000330
        /*00d0*/ 	.word	0x000000ff
        /*00d4*/ 	.word	0x00000028
        /*00d8*/ 	.short	0x0100
        /*00da*/ 	.byte	0x09
	.zero		1


	//   ....[4]....
        /*00dc*/ 	.word	0x00000340
        /*00e0*/ 	.word	0x000000ff
        /*00e4*/ 	.word	0x00000010
        /*00e8*/ 	.short	0x0100
        /*00ea*/ 	.byte	0x09
	.zero		1


	//   ....[5]....
        /*00ec*/ 	.word	0x00000350
        /*00f0*/ 	.word	0x000000ff
        /*00f4*/ 	.word	0x00000030
        /*00f8*/ 	.short	0x0100
        /*00fa*/ 	.byte	0x09
	.zero		1


	//   ....[6]....
        /*00fc*/ 	.word	0x00000360
        /*0100*/ 	.word	0x000000ff
        /*0104*/ 	.word	0x00000018
        /*0108*/ 	.short	0x0100
        /*010a*/ 	.byte	0x09
	.zero		1


	//   ....[7]....
        /*010c*/ 	.word	0x00000370
        /*0110*/ 	.word	0x000000ff
        /*0114*/ 	.word	0x00000038
        /*0118*/ 	.short	0x0100
        /*011a*/ 	.byte	0x09
	.zero		1


	//   ....[8]....
        /*011c*/ 	.word	0x000005f0
        /*0120*/ 	.word	0x000000ff
        /*0124*/ 	.word	0x00000070
        /*0128*/ 	.short	0x0100
        /*012a*/ 	.byte	0x09
	.zero		1


	//   ....[9]....
        /*012c*/ 	.word	0x00000600
        /*0130*/ 	.word	0x000000ff
        /*0134*/ 	.word	0x00000078
        /*0138*/ 	.short	0x0100
        /*013a*/ 	.byte	0x09
	.zero		1


	//   ....[10]....
        /*013c*/ 	.word	0x00000640
        /*0140*/ 	.word	0x000000ff
        /*0144*/ 	.word	0x00000050
        /*0148*/ 	.short	0x0100
        /*014a*/ 	.byte	0x0a
	.zero		1


	//   ....[11]....
        /*014c*/ 	.word	0x00000660
        /*0150*/ 	.word	0x000000ff
        /*0154*/ 	.word	0x00000058
        /*0158*/ 	.short	0x0100
        /*015a*/ 	.byte	0x0a
	.zero		1


	//   ....[12]....
        /*015c*/ 	.word	0x00000670
        /*0160*/ 	.word	0x000000ff
        /*0164*/ 	.word	0x00000060
        /*0168*/ 	.short	0x0100
        /*016a*/ 	.byte	0x0a
	.zero		1


	//   ....[13]....
        /*016c*/ 	.word	0x00000680
        /*0170*/ 	.word	0x000000ff
        /*0174*/ 	.word	0x00000068
        /*0178*/ 	.short	0x0100
        /*017a*/ 	.byte	0x0a
	.zero		1


	//   ....[14]....
        /*017c*/ 	.word	0x00001600
        /*0180*/ 	.word	0x0000005b
        /*0184*/ 	.word	0x00000000
        /*0188*/ 	.short	0x010a
        /*018a*/ 	.byte	0x31
	.zero		1


	//   ....[15]....
        /*018c*/ 	.word	0x000017b0
        /*0190*/ 	.word	0x00000003
        /*0194*/ 	.word	0x00000000
        /*0198*/ 	.short	0x010a
        /*019a*/ 	.byte	0x3f
	.zero		1


	//   ....[16]....
        /*019c*/ 	.word	0x000017f0
        /*01a0*/ 	.word	0x00000003
        /*01a4*/ 	.word	0x00000000
        /*01a8*/ 	.short	0x010a
        /*01aa*/ 	.byte	0x3f
	.zero		1


	//   ....[17]....
        /*01ac*/ 	.word	0x000019f0
        /*01b0*/ 	.word	0x000000ff
        /*01b4*/ 	.word	0x00000000
        /*01b8*/ 	.short	0x010a
        /*01ba*/ 	.byte	0x04
	.zero		1


	//   ....[18]....
        /*01bc*/ 	.word	0x00001a30
        /*01c0*/ 	.word	0x000000ff
        /*01c4*/ 	.word	0x00000000
        /*01c8*/ 	.short	0x010a
        /*01ca*/ 	.byte	0x04
	.zero		1


	//   ....[19]....
        /*01cc*/ 	.word	0x00001ba0
        /*01d0*/ 	.word	0x000000ff
        /*01d4*/ 	.word	0x00000000
        /*01d8*/ 	.short	0x0101
        /*01da*/ 	.byte	0x04
	.zero		1


	//   ....[20]....
        /*01dc*/ 	.word	0x00001c90
        /*01e0*/ 	.word	0x0000005c
        /*01e4*/ 	.word	0x00000000
        /*01e8*/ 	.short	0x0101
        /*01ea*/ 	.byte	0x2c
	.zero		1


	//   ....[21]....
        /*01ec*/ 	.word	0x00001d50
        /*01f0*/ 	.word	0x000000ff
        /*01f4*/ 	.word	0x00000000
        /*01f8*/ 	.short	0x0101
        /*01fa*/ 	.byte	0x04
	.zero		1


	//   ....[22]....
        /*01fc*/ 	.word	0x00001e00
        /*0200*/ 	.word	0x0000005b
        /*0204*/ 	.word	0x00000010
        /*0208*/ 	.short	0x010a
        /*020a*/ 	.byte	0x31
	.zero		1


	//   ....[23]....
        /*020c*/ 	.word	0x000060b0
        /*0210*/ 	.word	0x0000005e
        /*0214*/ 	.word	0x00000000
        /*0218*/ 	.short	0x0101
        /*021a*/ 	.byte	0x2c
	.zero		1


	//   ....[24]....
        /*021c*/ 	.word	0x00006a90
        /*0220*/ 	.word	0x00000007
        /*0224*/ 	.word	0x00000020
        /*0228*/ 	.short	0x010a
        /*022a*/ 	.byte	0x3f
	.zero		1


	//   ....[25]....
        /*022c*/ 	.word	0x00006e30
        /*0230*/ 	.word	0x00000003
        /*0234*/ 	.word	0x00000078
        /*0238*/ 	.short	0x0101
        /*023a*/ 	.byte	0x3f
	.zero		1


	//   ....[26]....
        /*023c*/ 	.word	0x000075a0
        /*0240*/ 	.word	0x00000007
        /*0244*/ 	.word	0x00000000
        /*0248*/ 	.short	0x010a
        /*024a*/ 	.byte	0x3f
	.zero		1


	//   ....[27]....
        /*024c*/ 	.word	0x00007620
        /*0250*/ 	.word	0x00000009
        /*0254*/ 	.word	0x00000000
        /*0258*/ 	.short	0x010a
        /*025a*/ 	.byte	0x3f
	.zero		1


	//   ....[28]....
        /*025c*/ 	.word	0x000076b0
        /*0260*/ 	.word	0x00000006
        /*0264*/ 	.word	0x00000000
        /*0268*/ 	.short	0x010a
        /*026a*/ 	.byte	0x3f
	.zero		1


	//   ....[29]....
        /*026c*/ 	.word	0x00007740
        /*0270*/ 	.word	0x00000003
        /*0274*/ 	.word	0x00000000
        /*0278*/ 	.short	0x010a
        /*027a*/ 	.byte	0x3f
	.zero		1


	//   ....[30]....
        /*027c*/ 	.word	0x000077a0
        /*0280*/ 	.word	0x0000005d
        /*0284*/ 	.word	0x00000000
        /*0288*/ 	.short	0x010a
        /*028a*/ 	.byte	0x3f
	.zero		1


	//   ....[31]....
        /*028c*/ 	.word	0x000077f0
        /*0290*/ 	.word	0x00000003
        /*0294*/ 	.word	0x00000000
        /*0298*/ 	.short	0x010a
        /*029a*/ 	.byte	0x3f
	.zero		1


	//   ....[32]....
        /*029c*/ 	.word	0x00007850
        /*02a0*/ 	.word	0x00000004
        /*02a4*/ 	.word	0x00000000
        /*02a8*/ 	.short	0x010a
        /*02aa*/ 	.byte	0x3f
	.zero		1


	//   ....[33]....
        /*02ac*/ 	.word	0x000078a0
        /*02b0*/ 	.word	0x0000005d
        /*02b4*/ 	.word	0x00000010
        /*02b8*/ 	.short	0x010a
        /*02ba*/ 	.byte	0x3f
	.zero		1


	//   ....[34]....
        /*02bc*/ 	.word	0x00007970
        /*02c0*/ 	.word	0x00000007
        /*02c4*/ 	.word	0x00000020
        /*02c8*/ 	.short	0x010a
        /*02ca*/ 	.byte	0x3f
	.zero		1


	//   ....[35]....
        /*02cc*/ 	.word	0x00007a40
        /*02d0*/ 	.word	0x00000007
        /*02d4*/ 	.word	0x00000000
        /*02d8*/ 	.short	0x010a
        /*02da*/ 	.byte	0x3f
	.zero		1


	//   ....[36]....
        /*02dc*/ 	.word	0x00007a90
        /*02e0*/ 	.word	0x00000009
        /*02e4*/ 	.word	0x00000000
        /*02e8*/ 	.short	0x010a
        /*02ea*/ 	.byte	0x3f
	.zero		1


	//   ....[37]....
        /*02ec*/ 	.word	0x00007ae0
        /*02f0*/ 	.word	0x00000006
        /*02f4*/ 	.word	0x00000000
        /*02f8*/ 	.short	0x010a
        /*02fa*/ 	.byte	0x3f
	.zero		1


	//----- nvinfo : EIATTR_NUM_MBARRIERS
	.align		4
.L_35:
        /*02fc*/ 	.byte	0x03, 0x38
        /*02fe*/ 	.short	0x000e


	//----- nvinfo : EIATTR_EXIT_INSTR_OFFSETS
	.align		4
        /*0300*/ 	.byte	0x04, 0x1c
        /*0302*/ 	.short	(.L_37 - .L_36)


	//   ....[0]....
.L_36:
        /*0304*/ 	.word	0x00001240


	//   ....[1]....
        /*0308*/ 	.word	0x000012a0


	//   ....[2]....
        /*030c*/ 	.word	0x000067c0


	//   ....[3]....
        /*0310*/ 	.word	0x000067f0


	//   ....[4]....
        /*0314*/ 	.word	0x00007790


	//----- nvinfo : EIATTR_MAX_THREADS
	.align		4
.L_37:
        /*0318*/ 	.byte	0x04, 0x05
        /*031a*/ 	.short	(.L_39 - .L_38)
.L_38:
        /*031c*/ 	.word	0x00000180
        /*0320*/ 	.word	0x00000001
        /*0324*/ 	.word	0x00000001


	//----- nvinfo : EIATTR_CRS_STACK_SIZE
	.align		4
.L_39:
        /*0328*/ 	.byte	0x04, 0x1e
        /*032a*/ 	.short	(.L_41 - .L_40)
.L_40:
        /*032c*/ 	.word	0x00000000


	//----- nvinfo : EIATTR_CBANK_PARAM_SIZE
	.align		4
.L_41:
        /*0330*/ 	.byte	0x03, 0x19
        /*0332*/ 	.short	0x0470


	//----- nvinfo : EIATTR_PARAM_CBANK
	.align		4
        /*0334*/ 	.byte	0x04, 0x0a
        /*0336*/ 	.short	(.L_43 - .L_42)
	.align		4
.L_42:
        /*0338*/ 	.word	index@(.nv.constant0._ZN7cutlass13device_kernelINS_4gemm6kernel13GemmUniversalIN4cute5tupleIJiiiiEEENS1_10collective13CollectiveMmaINS1_34MainloopSm90TmaGmmaWarpSpecializedILi4ENS5_IJNS4_1CILi1EEESB_SB_EEENS1_32KernelTmaWarpSpecializedPingpongEEENS5_IJNSA_ILi64EEENSA_ILi128EEENSA_ILi32EEEEEENS_6half_tENS5_IJlSB_lEEESJ_SK_NS4_8TiledMMAINS4_8MMA_AtomIJNS4_4SM904GMMA26MMA_64x128x16_F32F16F16_SSILNSO_5MajorE0ELSQ_0ELNSO_7ScaleInE1ELSR_1EEEEEENS4_6LayoutISC_NS5_IJNSA_ILi0EEESV_SV_EEEEENS5_IJNS4_10UnderscoreESY_SY_EEEEENS4_13SM90_TMA_LOADENS4_14ComposedLayoutINS4_7SwizzleILi2ELi4ELi3EEENS4_18smem_ptr_flag_bitsILi16EEENSU_INS5_IJNSA_ILi8EEESH_EEENS5_IJSH_SB_EEEEEEEvNS4_8identityES11_S1B_vS1C_EENS_8epilogue10collective6detail29Sm90TmaWarpSpecializedAdapterINS1F_15DefaultEpilogueISJ_SK_SK_NS1E_6thread17LinearCombinationISJ_Li1EffLNS1J_9ScaleType4KindE0ELNS_15FloatRoundStyleE2ESJ_EENS1_15EpilogueDefaultEEEEEvvEEEEvNT_6ParamsE)
        /*033c*/ 	.short	0x0210
        /*033e*/ 	.short	0x0470


	//----- nvinfo : EIATTR_SW_WAR
	.align		4
.L_43:
        /*0340*/ 	.byte	0x04, 0x36
        /*0342*/ 	.short	(.L_45 - .L_44)
.L_44:
        /*0344*/ 	.word	0x00000008
.L_45:


//--------------------- .nv.callgraph             --------------------------
	.section	.nv.callgraph,"",@"SHT_CUDA_CALLGRAPH"
	.align	4
	.sectionentsize	8
	.align		4
        /*0000*/ 	.word	0x00000000
	.align		4
        /*0004*/ 	.word	0xffffffff
	.align		4
        /*0008*/ 	.word	index@(_ZN7cutlass13device_kernelINS_4gemm6kernel13GemmUniversalIN4cute5tupleIJiiiiEEENS1_10collective13CollectiveMmaINS1_34MainloopSm90TmaGmmaWarpSpecializedILi4ENS5_IJNS4_1CILi1EEESB_SB_EEENS1_32KernelTmaWarpSpecializedPingpongEEENS5_IJNSA_ILi64EEENSA_ILi128EEENSA_ILi32EEEEEENS_6half_tENS5_IJlSB_lEEESJ_SK_NS4_8TiledMMAINS4_8MMA_AtomIJNS4_4SM904GMMA26MMA_64x128x16_F32F16F16_SSILNSO_5MajorE0ELSQ_0ELNSO_7ScaleInE1ELSR_1EEEEEENS4_6LayoutISC_NS5_IJNSA_ILi0EEESV_SV_EEEEENS5_IJNS4_10UnderscoreESY_SY_EEEEENS4_13SM90_TMA_LOADENS4_14ComposedLayoutINS4_7SwizzleILi2ELi4ELi3EEENS4_18smem_ptr_flag_bitsILi16EEENSU_INS5_IJNSA_ILi8EEESH_EEENS5_IJSH_SB_EEEEEEEvNS4_8identityES11_S1B_vS1C_EENS_8epilogue10collective6detail29Sm90TmaWarpSpecializedAdapterINS1F_15DefaultEpilogueISJ_SK_SK_NS1E_6thread17LinearCombinationISJ_Li1EffLNS1J_9ScaleType4KindE0ELNS_15FloatRoundStyleE2ESJ_EENS1_15EpilogueDefaultEEEEEvvEEEEvNT_6ParamsE)
	.align		4
        /*000c*/ 	.word	index@(__assertfail)
	.align		4
        /*0010*/ 	.word	0x00000000
	.align		4
        /*0014*/ 	.word	0xfffffffe
	.align		4
        /*0018*/ 	.word	0x00000000
	.align		4
        /*001c*/ 	.word	0xfffffffd
	.align		4
        /*0020*/ 	.word	0x00000000
	.align		4
        /*0024*/ 	.word	0xfffffffc


//--------------------- .nv.constant4             --------------------------
	.section	.nv.constant4,"a",@progbits
	.align	8
	.align		8
.nv.constant4:
        /*0000*/ 	.dword	__assertfail
	.align		8
        /*0008*/ 	.dword	__unnamed_1
	.align		8
        /*0010*/ 	.dword	_ZN40_INTERNAL_69099d3c_4_k_cu_1a7bf3be_234604cuda3std3__45__cpo5beginE
	.align		8
        /*0018*/ 	.dword	_ZN40_INTERNAL_69099d3c_4_k_cu_1a7bf3be_234604cuda3std3__45__cpo3endE
	.align		8
        /*0020*/ 	.dword	_ZN40_INTERNAL_69099d3c_4_k_cu_1a7bf3be_234604cuda3std3__45__cpo6cbeginE
	.align		8
        /*0028*/ 	.dword	_ZN40_INTERNAL_69099d3c_4_k_cu_1a7bf3be_234604cuda3std3__45__cpo4cendE
	.align		8
        /*0030*/ 	.dword	_ZN40_INTERNAL_69099d3c_4_k_cu_1a7bf3be_234604cuda3std3__442_GLOBAL__N__69099d3c_4_k_cu_1a7bf3be_234606ignoreE
	.align		8
        /*0038*/ 	.dword	_ZN40_INTERNAL_69099d3c_4_k_cu_1a7bf3be_234604cuda3std3__419piecewise_constructE
	.align		8
        /*0040*/ 	.dword	_ZN40_INTERNAL_69099d3c_4_k_cu_1a7bf3be_234604cuda3std3__48in_placeE
	.align		8
        /*0048*/ 	.dword	_ZN40_INTERNAL_69099d3c_4_k_cu_1a7bf3be_234604cuda3std6ranges3__45__cpo4swapE
	.align		8
        /*0050*/ 	.dword	_ZN40_INTERNAL_69099d3c_4_k_cu_1a7bf3be_234604cuda3std6ranges3__45__cpo9iter_moveE
	.align		8
        /*0058*/ 	.dword	_ZN40_INTERNAL_69099d3c_4_k_cu_1a7bf3be_234604cute7productE
	.align		8
        /*0060*/ 	.dword	_ZN40_INTERNAL_69099d3c_4_k_cu_1a7bf3be_234604cute1_E
	.align		8
        /*0068*/ 	.dword	$str$22
	.align		8
        /*0070*/ 	.dword	$str$23


//--------------------- .text._ZN7cutlass13device_kernelINS_4gemm6kernel13GemmUniversalIN4cute5tupleIJiiiiEEENS1_10collective13CollectiveMmaINS1_34MainloopSm90TmaGmmaWarpSpecializedILi4ENS5_IJNS4_1CILi1EEESB_SB_EEENS1_32KernelTmaWarpSpecializedPingpongEEENS5_IJNSA_ILi64EEENSA_ILi128EEENSA_ILi32EEEEEENS_6half_tENS5_IJlSB_lEEESJ_SK_NS4_8TiledMMAINS4_8MMA_AtomIJNS4_4SM904GMMA26MMA_64x128x16_F32F16F16_SSILNSO_5MajorE0ELSQ_0ELNSO_7ScaleInE1ELSR_1EEEEEENS4_6LayoutISC_NS5_IJNSA_ILi0EEESV_SV_EEEEENS5_IJNS4_10UnderscoreESY_SY_EEEEENS4_13SM90_TMA_LOADENS4_14ComposedLayoutINS4_7SwizzleILi2ELi4ELi3EEENS4_18smem_ptr_flag_bitsILi16EEENSU_INS5_IJNSA_ILi8EEESH_EEENS5_IJSH_SB_EEEEEEEvNS4_8identityES11_S1B_vS1C_EENS_8epilogue10collective6detail29Sm90TmaWarpSpecializedAdapterINS1F_15DefaultEpilogueISJ_SK_SK_NS1E_6thread17LinearCombinationISJ_Li1EffLNS1J_9ScaleType4KindE0ELNS_15FloatRoundStyleE2ESJ_EENS1_15EpilogueDefaultEEEEEvvEEEEvNT_6ParamsE --------------------------
	.section	.text._ZN7cutlass13device_kernelINS_4gemm6kernel13GemmUniversalIN4cute5tupleIJiiiiEEENS1_10collective13CollectiveMmaINS1_34MainloopSm90TmaGmmaWarpSpecializedILi4ENS5_IJNS4_1CILi1EEESB_SB_EEENS1_32KernelTmaWarpSpecializedPingpongEEENS5_IJNSA_ILi64EEENSA_ILi128EEENSA_ILi32EEEEEENS_6half_tENS5_IJlSB_lEEESJ_SK_NS4_8TiledMMAINS4_8MMA_AtomIJNS4_4SM904GMMA26MMA_64x128x16_F32F16F16_SSILNSO_5MajorE0ELSQ_0ELNSO_7ScaleInE1ELSR_1EEEEEENS4_6LayoutISC_NS5_IJNSA_ILi0EEESV_SV_EEEEENS5_IJNS4_10UnderscoreESY_SY_EEEEENS4_13SM90_TMA_LOADENS4_14ComposedLayoutINS4_7SwizzleILi2ELi4ELi3EEENS4_18smem_ptr_flag_bitsILi16EEENSU_INS5_IJNSA_ILi8EEESH_EEENS5_IJSH_SB_EEEEEEEvNS4_8identityES11_S1B_vS1C_EENS_8epilogue10collective6detail29Sm90TmaWarpSpecializedAdapterINS1F_15DefaultEpilogueISJ_SK_SK_NS1E_6thread17LinearCombinationISJ_Li1EffLNS1J_9ScaleType4KindE0ELNS_15FloatRoundStyleE2ESJ_EENS1_15EpilogueDefaultEEEEEvvEEEEvNT_6ParamsE,"ax",@progbits
	.align	128
.text._ZN7cutlass13device_kernelINS_4gemm6kernel13GemmUniversalIN4cute5tupleIJiiiiEEENS1_10collective13CollectiveMmaINS1_34MainloopSm90TmaGmmaWarpSpecializedILi4ENS5_IJNS4_1CILi1EEESB_SB_EEENS1_32KernelTmaWarpSpecializedPingpongEEENS5_IJNSA_ILi64EEENSA_ILi128EEENSA_ILi32EEEEEENS_6half_tENS5_IJlSB_lEEESJ_SK_NS4_8TiledMMAINS4_8MMA_AtomIJNS4_4SM904GMMA26MMA_64x128x16_F32F16F16_SSILNSO_5MajorE0ELSQ_0ELNSO_7ScaleInE1ELSR_1EEEEEENS4_6LayoutISC_NS5_IJNSA_ILi0EEESV_SV_EEEEENS5_IJNS4_10UnderscoreESY_SY_EEEEENS4_13SM90_TMA_LOADENS4_14ComposedLayoutINS4_7SwizzleILi2ELi4ELi3EEENS4_18smem_ptr_flag_bitsILi16EEENSU_INS5_IJNSA_ILi8EEESH_EEENS5_IJSH_SB_EEEEEEEvNS4_8identityES11_S1B_vS1C_EENS_8epilogue10collective6detail29Sm90TmaWarpSpecializedAdapterINS1F_15DefaultEpilogueISJ_SK_SK_NS1E_6thread17LinearCombinationISJ_Li1EffLNS1J_9ScaleType4KindE0ELNS_15FloatRoundStyleE2ESJ_EENS1_15EpilogueDefaultEEEEEvvEEEEvNT_6ParamsE:
        .type           _ZN7cutlass13device_kernelINS_4gemm6kernel13GemmUniversalIN4cute5tupleIJiiiiEEENS1_10collective13CollectiveMmaINS1_34MainloopSm90TmaGmmaWarpSpecializedILi4ENS5_IJNS4_1CILi1EEESB_SB_EEENS1_32KernelTmaWarpSpecializedPingpongEEENS5_IJNSA_ILi64EEENSA_ILi128EEENSA_ILi32EEEEEENS_6half_tENS5_IJlSB_lEEESJ_SK_NS4_8TiledMMAINS4_8MMA_AtomIJNS4_4SM904GMMA26MMA_64x128x16_F32F16F16_SSILNSO_5MajorE0ELSQ_0ELNSO_7ScaleInE1ELSR_1EEEEEENS4_6LayoutISC_NS5_IJNSA_ILi0EEESV_SV_EEEEENS5_IJNS4_10UnderscoreESY_SY_EEEEENS4_13SM90_TMA_LOADENS4_14ComposedLayoutINS4_7SwizzleILi2ELi4ELi3EEENS4_18smem_ptr_flag_bitsILi16EEENSU_INS5_IJNSA_ILi8EEESH_EEENS5_IJSH_SB_EEEEEEEvNS4_8identityES11_S1B_vS1C_EENS_8epilogue10collective6detail29Sm90TmaWarpSpecializedAdapterINS1F_15DefaultEpilogueISJ_SK_SK_NS1E_6thread17LinearCombinationISJ_Li1EffLNS1J_9ScaleType4KindE0ELNS_15FloatRoundStyleE2ESJ_EENS1_15EpilogueDefaultEEEEEvvEEEEvNT_6ParamsE,@function
        .size           _ZN7cutlass13device_kernelINS_4gemm6kernel13GemmUniversalIN4cute5tupleIJiiiiEEENS1_10collective13CollectiveMmaINS1_34MainloopSm90TmaGmmaWarpSpecializedILi4ENS5_IJNS4_1CILi1EEESB_SB_EEENS1_32KernelTmaWarpSpecializedPingpongEEENS5_IJNSA_ILi64EEENSA_ILi128EEENSA_ILi32EEEEEENS_6half_tENS5_IJlSB_lEEESJ_SK_NS4_8TiledMMAINS4_8MMA_AtomIJNS4_4SM904GMMA26MMA_64x128x16_F32F16F16_SSILNSO_5MajorE0ELSQ_0ELNSO_7ScaleInE1ELSR_1EEEEEENS4_6LayoutISC_NS5_IJNSA_ILi0EEESV_SV_EEEEENS5_IJNS4_10UnderscoreESY_SY_EEEEENS4_13SM90_TMA_LOADENS4_14ComposedLayoutINS4_7SwizzleILi2ELi4ELi3EEENS4_18smem_ptr_flag_bitsILi16EEENSU_INS5_IJNSA_ILi8EEESH_EEENS5_IJSH_SB_EEEEEEEvNS4_8identityES11_S1B_vS1C_EENS_8epilogue10collective6detail29Sm90TmaWarpSpecializedAdapterINS1F_15DefaultEpilogueISJ_SK_SK_NS1E_6thread17LinearCombinationISJ_Li1EffLNS1J_9ScaleType4KindE0ELNS_15FloatRoundStyleE2ESJ_EENS1_15EpilogueDefaultEEEEEvvEEEEvNT_6ParamsE,(.L_x_196 - _ZN7cutlass13device_kernelINS_4gemm6kernel13GemmUniversalIN4cute5tupleIJiiiiEEENS1_10collective13CollectiveMmaINS1_34MainloopSm90TmaGmmaWarpSpecializedILi4ENS5_IJNS4_1CILi1EEESB_SB_EEENS1_32KernelTmaWarpSpecializedPingpongEEENS5_IJNSA_ILi64EEENSA_ILi128EEENSA_ILi32EEEEEENS_6half_tENS5_IJlSB_lEEESJ_SK_NS4_8TiledMMAINS4_8MMA_AtomIJNS4_4SM904GMMA26MMA_64x128x16_F32F16F16_SSILNSO_5MajorE0ELSQ_0ELNSO_7ScaleInE1ELSR_1EEEEEENS4_6LayoutISC_NS5_IJNSA_ILi0EEESV_SV_EEEEENS5_IJNS4_10UnderscoreESY_SY_EEEEENS4_13SM90_TMA_LOADENS4_14ComposedLayoutINS4_7SwizzleILi2ELi4ELi3EEENS4_18smem_ptr_flag_bitsILi16EEENSU_INS5_IJNSA_ILi8EEESH_EEENS5_IJSH_SB_EEEEEEEvNS4_8identityES11_S1B_vS1C_EENS_8epilogue10collective6detail29Sm90TmaWarpSpecializedAdapterINS1F_15DefaultEpilogueISJ_SK_SK_NS1E_6thread17LinearCombinationISJ_Li1EffLNS1J_9ScaleType4KindE0ELNS_15FloatRoundStyleE2ESJ_EENS1_15EpilogueDefaultEEEEEvvEEEEvNT_6ParamsE)
        .other          _ZN7cutlass13device_kernelINS_4gemm6kernel13GemmUniversalIN4cute5tupleIJiiiiEEENS1_10collective13CollectiveMmaINS1_34MainloopSm90TmaGmmaWarpSpecializedILi4ENS5_IJNS4_1CILi1EEESB_SB_EEENS1_32KernelTmaWarpSpecializedPingpongEEENS5_IJNSA_ILi64EEENSA_ILi128EEENSA_ILi32EEEEEENS_6half_tENS5_IJlSB_lEEESJ_SK_NS4_8TiledMMAINS4_8MMA_AtomIJNS4_4SM904GMMA26MMA_64x128x16_F32F16F16_SSILNSO_5MajorE0ELSQ_0ELNSO_7ScaleInE1ELSR_1EEEEEENS4_6LayoutISC_NS5_IJNSA_ILi0EEESV_SV_EEEEENS5_IJNS4_10UnderscoreESY_SY_EEEEENS4_13SM90_TMA_LOADENS4_14ComposedLayoutINS4_7SwizzleILi2ELi4ELi3EEENS4_18smem_ptr_flag_bitsILi16EEENSU_INS5_IJNSA_ILi8EEESH_EEENS5_IJSH_SB_EEEEEEEvNS4_8identityES11_S1B_vS1C_EENS_8epilogue10collective6detail29Sm90TmaWarpSpecializedAdapterINS1F_15DefaultEpilogueISJ_SK_SK_NS1E_6thread17LinearCombinationISJ_Li1EffLNS1J_9ScaleType4KindE0ELNS_15FloatRoundStyleE2ESJ_EENS1_15EpilogueDefaultEEEEEvvEEEEvNT_6ParamsE,@"STO_CUDA_ENTRY STV_DEFAULT"
_ZN7cutlass13device_kernelINS_4gemm6kernel13GemmUniversalIN4cute5tupleIJiiiiEEENS1_10collective13CollectiveMmaINS1_34MainloopSm90TmaGmmaWarpSpecializedILi4ENS5_IJNS4_1CILi1EEESB_SB_EEENS1_32KernelTmaWarpSpecializedPingpongEEENS5_IJNSA_ILi64EEENSA_ILi128EEENSA_ILi32EEEEEENS_6half_tENS5_IJlSB_lEEESJ_SK_NS4_8TiledMMAINS4_8MMA_AtomIJNS4_4SM904GMMA26MMA_64x128x16_F32F16F16_SSILNSO_5MajorE0ELSQ_0ELNSO_7ScaleInE1ELSR_1EEEEEENS4_6LayoutISC_NS5_IJNSA_ILi0EEESV_SV_EEEEENS5_IJNS4_10UnderscoreESY_SY_EEEEENS4_13SM90_TMA_LOADENS4_14ComposedLayoutINS4_7SwizzleILi2ELi4ELi3EEENS4_18smem_ptr_flag_bitsILi16EEENSU_INS5_IJNSA_ILi8EEESH_EEENS5_IJSH_SB_EEEEEEEvNS4_8identityES11_S1B_vS1C_EENS_8epilogue10collective6detail29Sm90TmaWarpSpecializedAdapterINS1F_15DefaultEpilogueISJ_SK_SK_NS1E_6thread17LinearCombinationISJ_Li1EffLNS1J_9ScaleType4KindE0ELNS_15FloatRoundStyleE2ESJ_EENS1_15EpilogueDefaultEEEEEvvEEEEvNT_6ParamsE:
[----:B------:R-:W0:Y:S01]  /*0000*/  LDC R1, c[0x0][0x28] ;  /* 0x00000a00ff017b82 */ /* 0x000e220000000800 */
[----:B------:R-:W1:Y:S01]  /*0010*/  S2R R4, SR_TID.X ;  /* 0x0000000000047919 */ /* 0x000e620000002100 */
[----:B------:R-:W-:Y:S01]  /*0020*/  ELECT P0, URZ, PT ;  /* 0x00000000003f782f */ /* 0x000fe20003800000 */
[----:B------:R-:W-:Y:S01]  /*0030*/  BSSY B0, `(.L_x_0) ;  /* 0x0000014000007945 */ /* 0x000fe20003800000 */
[----:B-1----:R-:W-:-:S05]  /*0040*/  SHF.R.U32.HI R0, RZ, 0x5, R4 ;  /* 0x00000005ff007819 */ /* 0x002fca0000011604 */
[----:B------:R-:W1:Y:S02]  /*0050*/  SHFL.IDX PT, R2, R0, RZ, 0x1f ;  /* 0x00001fff00027589 */ /* 0x000e6400000e0000 */
[----:B-1----:R-:W-:Y:S02]  /*0060*/  R2UR UR8, R2 ;  /* 0x00000000020872ca */ /* 0x002fe400000e0000 */
[----:B------:R-:W-:-:S05]  /*0070*/  SHF.R.U32.HI R2, RZ, 0x7, R4 ;  /* 0x00000007ff027819 */ /* 0x000fca0000011604 */
[----:B------:R1:W2:Y:S06]  /*0080*/  SHFL.IDX PT, R3, R2, RZ, 0x1f ;  /* 0x00001fff02037589 */ /* 0x0002ac00000e0000 */
[----:B------:R-:W-:Y:S02]  /*0090*/  USHF.R.S32.HI UR4, URZ, 0x1f, UR8 ;  /* 0x0000001f3f047899 */ /* 0x000fe40008011408 */
[----:B------:R-:W-:Y:S02]  /*00a0*/  ISETP.NE.OR P0, PT, RZ, UR8, !P0 ;  /* 0x00000008ff007c0c */ /* 0x000fe4000c705670 */
[----:B------:R-:W-:-:S04]  /*00b0*/  ULEA.HI UR4, UR4, UR8, URZ, 0x2 ;  /* 0x0000000804047291 */ /* 0x000fc8000f8f103f */
[----:B------:R-:W-:-:S04]  /*00c0*/  ULOP3.LUT UR4, UR4, 0xfffffffc, URZ, 0xc0, !UPT ;  /* 0xfffffffc04047892 */ /* 0x000fc8000f8ec03f */
[----:B------:R-:W-:-:S03]  /*00d0*/  UIADD3 UR8, UR8, -UR4, URZ ;  /* 0x8000000408087290 */ /* 0x000fc6000fffe03f */
[----:B01----:R-:W-:Y:S09]  /*00e0*/  @P0 BRA `(.L_x_1) ;  /* 0x0000000000200947 */ /* 0x003ff20003800000 */
[----:B------:R-:W-:Y:S02]  /*00f0*/  ULDC.64 UR4, c[0x0][0x198] ;  /* 0x0000660000047ab9 */ /* 0x000fe40000000a00 */
[----:B------:R-:W-:Y:S02]  /*0100*/  UIADD3 UR6, UP0, UR4, 0xf0, URZ ;  /* 0x000000f004067890 */ /* 0x000fe4000ff1e03f */
[----:B------:R-:W-:Y:S02]  /*0110*/  UIADD3 UR4, UP1, UR4, 0x1f0, URZ ;  /* 0x000001f004047890 */ /* 0x000fe4000ff3e03f */
[----:B------:R-:W-:Y:S02]  /*0120*/  UIADD3.X UR7, URZ, UR5, URZ, UP0, !UPT ;  /* 0x000000053f077290 */ /* 0x000fe400087fe43f */
[----:B------:R-:W-:-:S07]  /*0130*/  UIADD3.X UR5, URZ, UR5, URZ, UP1, !UPT ;  /* 0x000000053f057290 */ /* 0x000fce0008ffe43f */
[----:B------:R0:W-:Y:S02]  /*0140*/  UTMACCTL.PF [UR6] ;  /* 0x00000000060079b9 */ /* 0x0001e40008040000 */
[----:B------:R0:W-:Y:S02]  /*0150*/  UTMACCTL.PF [UR4] ;  /* 0x00000000040079b9 */ /* 0x0001e40008040000 */
[----:B0-----:R-:W-:Y:S01]  /*0160*/  NOP ;  /* 0x0000000000007918 */ /* 0x001fe20000000000 */
.L_x_1:
[----:B------:R-:W-:Y:S05]  /*0170*/  BSYNC B0 ;  /* 0x0000000000007941 */ /* 0x000fea0003800000 */
.L_x_0:
[----:B------:R-:W0:Y:S01]  /*0180*/  SHFL.IDX PT, R5, R0, RZ, 0x1f ;  /* 0x00001fff00057589 */ /* 0x000e2200000e0000 */
[----:B--2---:R-:W-:Y:S01]  /*0190*/  R2UR UR15, R3 ;  /* 0x00000000030f72ca */ /* 0x004fe200000e0000 */
[----:B------:R-:W-:-:S04]  /*01a0*/  UISETP.NE.AND UP0, UPT, UR8, 0x3, UPT ;  /* 0x000000030800788c */ /* 0x000fc8000bf05270 */
[----:B------:R-:W-:-:S08]  /*01b0*/  UISETP.EQ.OR UP0, UPT, UR8, URZ, !UP0 ;  /* 0x0000003f0800728c */ /* 0x000fd0000c702670 */
[----:B------:R-:W-:Y:S02]  /*01c0*/  UIADD3 UR18, UR15, -0x1, URZ ;  /* 0xffffffff0f127890 */ /* 0x000fe4000fffe03f */
[----:B------:R-:W-:Y:S02]  /*01d0*/  UISETP.EQ.AND UP0, UPT, UR15, URZ, UP0 ;  /* 0x0000003f0f00728c */ /* 0x000fe40008702270 */
[----:B------:R-:W-:Y:S02]  /*01e0*/  UISETP.GE.U32.AND UP1, UPT, UR18, 0x2, UPT ;  /* 0x000000021200788c */ /* 0x000fe4000bf26070 */
[----:B------:R-:W-:Y:S01]  /*01f0*/  USEL UR36, URZ, 0x1, !UP0 ;  /* 0x000000013f247887 */ /* 0x000fe2000c000000 */
[----:B0-----:R-:W-:-:S03]  /*0200*/  ISETP.NE.AND P0, PT, R5, RZ, PT ;  /* 0x000000ff0500720c */ /* 0x001fc60003f05270 */
[----:B------:R-:W-:-:S10]  /*0210*/  USEL UR36, UR36, 0x2, UP1 ;  /* 0x0000000224247887 */ /* 0x000fd40008800000 */
[----:B------:R-:W-:Y:S05]  /*0220*/  @P0 BRA `(.L_x_2) ;  /* 0x0000000000580947 */ /* 0x000fea0003800000 */
[----:B------:R-:W0:Y:S01]  /*0230*/  S2UR UR9, SR_CgaCtaId ;  /* 0x00000000000979c3 */ /* 0x000e220000008800 */
[----:B------:R-:W-:Y:S01]  /*0240*/  UMOV UR4, 0x400 ;  /* 0x0000040000047882 */ /* 0x000fe20000000000 */
[----:B------:R-:W-:Y:S01]  /*0250*/  UMOV UR5, 0x1 ;  /* 0x0000000100057882 */ /* 0x000fe20000000000 */
[----:B------:R-:W-:Y:S01]  /*0260*/  UMOV UR6, 0x80 ;  /* 0x0000008000067882 */ /* 0x000fe20000000000 */
[----:B------:R-:W-:Y:S01]  /*0270*/  ELECT P0, URZ, PT ;  /* 0x00000000003f782f */ /* 0x000fe20003800000 */
[----:B------:R-:W-:-:S04]  /*0280*/  UIADD3 UR6, -UR6, 0x100000, URZ ;  /* 0x0010000006067890 */ /* 0x000fc8000fffe13f */
[----:B------:R-:W-:Y:S02]  /*0290*/  USHF.L.U32 UR7, UR6, 0xb, URZ ;  /* 0x0000000b06077899 */ /* 0x000fe4000800063f */
[----:B------:R-:W-:Y:S02]  /*02a0*/  USHF.L.U32 UR6, UR6, 0x1, URZ ;  /* 0x0000000106067899 */ /* 0x000fe4000800063f */
[----:B0-----:R-:W-:Y:S02]  /*02b0*/  ULEA UR9, UR9, UR4, 0x18 ;  /* 0x0000000409097291 */ /* 0x001fe4000f8ec03f */
[----:B------:R-:W-:-:S04]  /*02c0*/  UIADD3 UR4, -UR5, 0x100000, URZ ;  /* 0x0010000005047890 */ /* 0x000fc8000fffe13f */
[----:B------:R-:W-:Y:S02]  /*02d0*/  USHF.L.U32 UR5, UR4, 0xb, URZ ;  /* 0x0000000b04057899 */ /* 0x000fe4000800063f */
[----:B------:R-:W-:Y:S01]  /*02e0*/  USHF.L.U32 UR4, UR4, 0x1, URZ ;  /* 0x0000000104047899 */ /* 0x000fe2000800063f */
[----:B------:R-:W0:Y:S11]  /*02f0*/  FENCE.VIEW.ASYNC.S ;  /* 0x00000000000073c6 */ /* 0x000e360000000000 */
[----:B0-----:R0:W1:Y:S01]  /*0300*/  SYNCS.EXCH.64 URZ, [UR9], UR4 ;  /* 0x00000004093f75b2 */ /* 0x0010620008000100 */
[----:B------:R0:W2:Y:S01]  /*0310*/  SYNCS.EXCH.64 URZ, [UR9+0x20], UR6 ;  /* 0x00002006093f75b2 */ /* 0x0000a20008000100 */
[----:B------:R0:W3:Y:S01]  /*0320*/  SYNCS.EXCH.64 URZ, [UR9+0x8], UR4 ;  /* 0x00000804093f75b2 */ /* 0x0000e20008000100 */
[----:B------:R0:W4:Y:S01]  /*0330*/  SYNCS.EXCH.64 URZ, [UR9+0x28], UR6 ;  /* 0x00002806093f75b2 */ /* 0x0001220008000100 */
[----:B------:R0:W0:Y:S01]  /*0340*/  SYNCS.EXCH.64 URZ, [UR9+0x10], UR4 ;  /* 0x00001004093f75b2 */ /* 0x0000220008000100 */
[----:B------:R0:W0:Y:S01]  /*0350*/  SYNCS.EXCH.64 URZ, [UR9+0x30], UR6 ;  /* 0x00003006093f75b2 */ /* 0x0000220008000100 */
[----:B------:R0:W0:Y:S01]  /*0360*/  SYNCS.EXCH.64 URZ, [UR9+0x18], UR4 ;  /* 0x00001804093f75b2 */ /* 0x0000220008000100 */
[----:B------:R0:W0:Y:S01]  /*0370*/  SYNCS.EXCH.64 URZ, [UR9+0x38], UR6 ;  /* 0x00003806093f75b2 */ /* 0x0000220008000100 */
[----:B------:R-:W-:Y:S01]  /*0380*/  NOP ;  /* 0x0000000000007918 */ /* 0x000fe20000000000 */
.L_x_2:
[----:B------:R-:W5:Y:S01]  /*0390*/  SHFL.IDX PT, R5, R0, RZ, 0x1f ;  /* 0x00001fff00057589 */ /* 0x000f6200000e0000 */
[----:B------:R-:W-:Y:S01]  /*03a0*/  ELECT P0, URZ, PT ;  /* 0x00000000003f782f */ /* 0x000fe20003800000 */
[----:B------:R-:W-:Y:S01]  /*03b0*/  NOP ;  /* 0x0000000000007918 */ /* 0x000fe20000000000 */
[----:B------:R-:W-:Y:S01]  /*03c0*/  ELECT P1, URZ, PT ;  /* 0x00000000003f782f */ /* 0x000fe20003820000 */
[----:B------:R-:W1:Y:S01]  /*03d0*/  SHFL.IDX PT, R3, R0, RZ, 0x1f ;  /* 0x00001fff00037589 */ /* 0x000e6200000e0000 */
[----:B0-----:R-:W-:Y:S01]  /*03e0*/  UMOV UR4, 0x20 ;  /* 0x0000002000047882 */ /* 0x001fe20000000000 */
[----:B------:R-:W-:Y:S01]  /*03f0*/  UMOV UR12, 0x80 ;  /* 0x00000080000c7882 */ /* 0x000fe20000000000 */
[----:B------:R-:W-:Y:S01]  /*0400*/  NOP ;  /* 0x0000000000007918 */ /* 0x000fe20000000000 */
[----:B------:R0:W0:Y:S01]  /*0410*/  SHFL.IDX PT, R0, R2, RZ, 0x1f ;  /* 0x00001fff02007589 */ /* 0x00002200000e0000 */
[----:B------:R-:W-:Y:S01]  /*0420*/  ULDC.64 UR52, c[0x0][0x208] ;  /* 0x0000820000347ab9 */ /* 0x000fe20000000a00 */
[----:B-----5:R-:W-:-:S02]  /*0430*/  ISETP.NE.OR P0, PT, R5, RZ, !P0 ;  /* 0x000000ff0500720c */ /* 0x020fc40004705670 */
[----:B-1----:R-:W-:Y:S02]  /*0440*/  ISETP.NE.OR P1, PT, R3, RZ, !P1 ;  /* 0x000000ff0300720c */ /* 0x002fe40004f25670 */
[----:B------:R-:W-:-:S04]  /*0450*/  SHF.R.S32.HI R3, RZ, 0x1f, R4 ;  /* 0x0000001fff037819 */ /* 0x000fc80000011404 */
[----:B------:R-:W-:-:S05]  /*0460*/  LEA.HI R3, R3, R4, RZ, 0x7 ;  /* 0x0000000403037211 */ /* 0x000fca00078f38ff */
[----:B------:R-:W-:Y:S01]  /*0470*/  VOTEU.ALL UP0, P0 ;  /* 0x00000000003f7886 */ /* 0x000fe20000000000 */
[----:B------:R-:W-:Y:S01]  /*0480*/  LOP3.LUT R3, R3, 0xffffff80, RZ, 0xc0, !PT ;  /* 0xffffff8003037812 */ /* 0x000fe200078ec0ff */
[----:B------:R-:W-:-:S03]  /*0490*/  VOTEU.ALL UP1, P1 ;  /* 0x00000000003f7886 */ /* 0x000fc60000820000 */
[----:B------:R-:W1:Y:S01]  /*04a0*/  @!UP0 S2UR UR7, SR_CgaCtaId ;  /* 0x00000000000789c3 */ /* 0x000e620000008800 */
[----:B------:R-:W-:Y:S01]  /*04b0*/  @!UP0 UMOV UR6, 0x400 ;  /* 0x0000040000068882 */ /* 0x000fe20000000000 */
[----:B------:R-:W-:-:S04]  /*04c0*/  @!UP0 UIADD3 UR4, -UR4, 0x100000, URZ ;  /* 0x0010000004048890 */ /* 0x000fc8000fffe13f */
[----:B------:R-:W-:Y:S02]  /*04d0*/  @!UP0 USHF.L.U32 UR5, UR4, 0xb, URZ ;  /* 0x0000000b04058899 */ /* 0x000fe4000800063f */
[----:B------:R-:W-:Y:S01]  /*04e0*/  @!UP0 USHF.L.U32 UR4, UR4, 0x1, URZ ;  /* 0x0000000104048899 */ /* 0x000fe2000800063f */
[----:B------:R-:W-:Y:S01]  /*04f0*/  IMAD.IADD R3, R4, 0x1, -R3 ;  /* 0x0000000104037824 */ /* 0x000fe200078e0a03 */
[----:B------:R-:W-:Y:S01]  /*0500*/  @!UP1 UMOV UR10, 0x400 ;  /* 0x00000400000a9882 */ /* 0x000fe20000000000 */
[----:B------:R-:W-:Y:S01]  /*0510*/  VOTEU.ALL UP2, P1 ;  /* 0x00000000003f7886 */ /* 0x000fe20000840000 */
[----:B------:R-:W-:Y:S01]  /*0520*/  VOTEU.ALL UP3, P1 ;  /* 0x00000000003f7886 */ /* 0x000fe20000860000 */
[----:B------:R-:W-:Y:S01]  /*0530*/  VOTEU.ALL UP4, P1 ;  /* 0x00000000003f7886 */ /* 0x000fe20000880000 */
[----:B------:R-:W5:Y:S01]  /*0540*/  @!UP1 S2UR UR11, SR_CgaCtaId ;  /* 0x00000000000b99c3 */ /* 0x000f620000008800 */
[----:B------:R-:W-:Y:S01]  /*0550*/  VOTEU.ALL UP5, P1 ;  /* 0x00000000003f7886 */ /* 0x000fe200008a0000 */
[----:B------:R-:W-:Y:S01]  /*0560*/  ISETP.NE.AND P1, PT, RZ, UR15, PT ;  /* 0x0000000fff007c0c */ /* 0x000fe2000bf25270 */
[----:B-1----:R-:W-:-:S02]  /*0570*/  @!UP0 ULEA UR9, UR7, UR6, 0x18 ;  /* 0x0000000607098291 */ /* 0x002fc4000f8ec03f */
[----:B------:R-:W-:-:S04]  /*0580*/  @!UP1 UIADD3 UR6, -UR12, 0x100000, URZ ;  /* 0x001000000c069890 */ /* 0x000fc8000fffe13f */
[----:B------:R-:W-:Y:S02]  /*0590*/  @!UP1 USHF.L.U32 UR7, UR6, 0xb, URZ ;  /* 0x0000000b06079899 */ /* 0x000fe4000800063f */
[----:B------:R-:W-:Y:S01]  /*05a0*/  @!UP1 USHF.L.U32 UR6, UR6, 0x1, URZ ;  /* 0x0000000106069899 */ /* 0x000fe2000800063f */
[----:B------:R-:W-:Y:S01]  /*05b0*/  VOTEU.ALL UP0, P0 ;  /* 0x00000000003f7886 */ /* 0x000fe20000000000 */
[----:B-----5:R-:W-:Y:S01]  /*05c0*/  @!UP1 ULEA UR10, UR11, UR10, 0x18 ;  /* 0x0000000a0b0a9291 */ /* 0x020fe2000f8ec03f */
[----:B------:R-:W-:Y:S01]  /*05d0*/  VOTEU.ALL UP1, P0 ;  /* 0x00000000003f7886 */ /* 0x000fe20000020000 */
[----:B------:R-:W1:Y:S02]  /*05e0*/  FENCE.VIEW.ASYNC.S ;  /* 0x00000000000073c6 */ /* 0x000e640000000000 */
[----:B-1----:R-:W2:Y:S02]  /*05f0*/  @!UP0 SYNCS.EXCH.64 URZ, [UR9+0x70], UR4 ;  /* 0x00007004093f85b2 */ /* 0x002ea40008000100 */
[----:B------:R1:W2:Y:S01]  /*0600*/  @!UP1 SYNCS.EXCH.64 URZ, [UR9+0x78], UR4 ;  /* 0x00007804093f95b2 */ /* 0x0002a20008000100 */
[----:B------:R-:W-:Y:S01]  /*0610*/  NOP ;  /* 0x0000000000007918 */ /* 0x000fe20000000000 */
[----:B-1----:R-:W-:-:S02]  /*0620*/  ULDC.64 UR4, c[0x0][0x598] ;  /* 0x0001660000047ab9 */ /* 0x002fc40000000a00 */
[----:B------:R-:W-:Y:S02]  /*0630*/  ISETP.NE.U32.AND P0, PT, RZ, UR4, PT ;  /* 0x00000004ff007c0c */ /* 0x000fe4000bf05070 */
[----:B------:R1:W2:Y:S02]  /*0640*/  @!UP2 SYNCS.EXCH.64 URZ, [UR10+0x50], UR6 ;  /* 0x000050060a3fa5b2 */ /* 0x0002a40008000100 */
[----:B------:R-:W-:Y:S01]  /*0650*/  ISETP.NE.AND.EX P0, PT, RZ, UR5, PT, P0 ;  /* 0x00000005ff007c0c */ /* 0x000fe2000bf05300 */
[----:B------:R1:W2:Y:S01]  /*0660*/  @!UP3 SYNCS.EXCH.64 URZ, [UR10+0x58], UR6 ;  /* 0x000058060a3fb5b2 */ /* 0x0002a20008000100 */
[----:B------:R1:W2:Y:S01]  /*0670*/  @!UP4 SYNCS.EXCH.64 URZ, [UR10+0x60], UR6 ;  /* 0x000060060a3fc5b2 */ /* 0x0002a20008000100 */
[----:B------:R1:W2:Y:S01]  /*0680*/  @!UP5 SYNCS.EXCH.64 URZ, [UR10+0x68], UR6 ;  /* 0x000068060a3fd5b2 */ /* 0x0002a20008000100 */
[----:B------:R-:W-:Y:S01]  /*0690*/  NOP ;  /* 0x0000000000007918 */ /* 0x000fe20000000000 */
[----:B--234-:R-:W-:Y:S08]  /*06a0*/  BAR.SYNC.DEFER_BLOCKING 0x0 ;  /* 0x0000000000007b1d */ /* 0x01cff00000010000 */
[----:B01----:R-:W-:Y:S05]  /*06b0*/  @!P0 BRA `(.L_x_3) ;  /* 0x00000000001c8947 */ /* 0x003fea0003800000 */
[----:B------:R-:W0:Y:S02]  /*06c0*/  LDC.64 R6, c[0x0][0x598] ;  /* 0x00016600ff067b82 */ /* 0x000e240000000a00 */
[----:B0-----:R-:W2:Y:S02]  /*06d0*/  LDG.E.64 R6, desc[UR52][R6.64] ;  /* 0x0000003406067981 */ /* 0x001ea4000c1e1b00 */
[----:B--2---:R-:W-:-:S04]  /*06e0*/  ISETP.NE.U32.AND P0, PT, R6, RZ, PT ;  /* 0x000000ff0600720c */ /* 0x004fc80003f05070 */
[----:B------:R-:W-:-:S13]  /*06f0*/  ISETP.NE.AND.EX P0, PT, R7, RZ, PT, P0 ;  /* 0x000000ff0700720c */ /* 0x000fda0003f05300 */
[----:B------:R-:W-:Y:S05]  /*0700*/  @!P0 BRA `(.L_x_3) ;  /* 0x0000000000088947 */ /* 0x000fea0003800000 */
[----:B------:R1:W5:Y:S01]  /*0710*/  LD.E R22, desc[UR52][R6.64] ;  /* 0x0000003406167980 */ /* 0x000362000c101900 */
[----:B------:R-:W-:Y:S05]  /*0720*/  BRA `(.L_x_4) ;  /* 0x0000000000247947 */ /* 0x000fea0003800000 */
.L_x_3:
[----:B------:R-:W-:Y:S02]  /*0730*/  ULDC.64 UR4, c[0x0][0x588] ;  /* 0x0001620000047ab9 */ /* 0x000fe40000000a00 */
[----:B------:R-:W-:-:S04]  /*0740*/  ISETP.NE.U32.AND P0, PT, RZ, UR4, PT ;  /* 0x00000004ff007c0c */ /* 0x000fc8000bf05070 */
[----:B------:R-:W-:-:S13]  /*0750*/  ISETP.NE.AND.EX P0, PT, RZ, UR5, PT, P0 ;  /* 0x00000005ff007c0c */ /* 0x000fda000bf05300 */
[----:B------:R-:W-:Y:S05]  /*0760*/  @!P0 BRA `(.L_x_5) ;  /* 0x00000000000c8947 */ /* 0x000fea0003800000 */
[----:B------:R-:W0:Y:S02]  /*0770*/  LDC.64 R22, c[0x0][0x588] ;  /* 0x00016200ff167b82 */ /* 0x000e240000000a00 */
[----:B0-----:R0:W5:Y:S01]  /*0780*/  LDG.E R22, desc[UR52][R22.64] ;  /* 0x0000003416167981 */ /* 0x001162000c1e1900 */
[----:B------:R-:W-:Y:S05]  /*0790*/  BRA `(.L_x_4) ;  /* 0x0000000000087947 */ /* 0x000fea0003800000 */
.L_x_5:
[----:B------:R-:W-:Y:S02]  /*07a0*/  ULDC UR4, c[0x0][0x580] ;  /* 0x0001600000047ab9 */ /* 0x000fe40000000800 */
[----:B------:R-:W-:-:S07]  /*07b0*/  IMAD.U32 R22, RZ, RZ, UR4 ;  /* 0x00000004ff167e24 */ /* 0x000fce000f8e00ff */
.L_x_4:
[----:B------:R-:W-:Y:S02]  /*07c0*/  ULDC.64 UR4, c[0x0][0x5a0] ;  /* 0x0001680000047ab9 */ /* 0x000fe40000000a00 */
[----:B------:R-:W-:-:S04]  /*07d0*/  ISETP.NE.U32.AND P0, PT, RZ, UR4, PT ;  /* 0x00000004ff007c0c */ /* 0x000fc8000bf05070 */
[----:B------:R-:W-:-:S13]  /*07e0*/  ISETP.NE.AND.EX P0, PT, RZ, UR5, PT, P0 ;  /* 0x00000005ff007c0c */ /* 0x000fda000bf05300 */
[----:B------:R-:W-:Y:S05]  /*07f0*/  @!P0 BRA `(.L_x_6) ;  /* 0x00000000001c8947 */ /* 0x000fea0003800000 */
[----:B-1----:R-:W1:Y:S02]  /*0800*/  LDC.64 R6, c[0x0][0x5a0] ;  /* 0x00016800ff067b82 */ /* 0x002e640000000a00 */
[----:B-1----:R-:W2:Y:S02]  /*0810*/  LDG.E.64 R6, desc[UR52][R6.64] ;  /* 0x0000003406067981 */ /* 0x002ea4000c1e1b00 */
[----:B--2---:R-:W-:-:S04]  /*0820*/  ISETP.NE.U32.AND P0, PT, R6, RZ, PT ;  /* 0x000000ff0600720c */ /* 0x004fc80003f05070 */
[----:B------:R-:W-:-:S13]  /*0830*/  ISETP.NE.AND.EX P0, PT, R7, RZ, PT, P0 ;  /* 0x000000ff0700720c */ /* 0x000fda0003f05300 */
[----:B------:R-:W-:Y:S05]  /*0840*/  @!P0 BRA `(.L_x_6) ;  /* 0x0000000000088947 */ /* 0x000fea0003800000 */
[----:B0-----:R2:W5:Y:S01]  /*0850*/  LD.E R23, desc[UR52][R6.64] ;  /* 0x0000003406177980 */ /* 0x001562000c101900 */
[----:B------:R-:W-:Y:S05]  /*0860*/  BRA `(.L_x_7) ;  /* 0x0000000000247947 */ /* 0x000fea0003800000 */
.L_x_6:
[----:B------:R-:W-:Y:S02]  /*0870*/  ULDC.64 UR4, c[0x0][0x590] ;  /* 0x0001640000047ab9 */ /* 0x000fe40000000a00 */
[----:B------:R-:W-:-:S04]  /*0880*/  ISETP.NE.U32.AND P0, PT, RZ, UR4, PT ;  /* 0x00000004ff007c0c */ /* 0x000fc8000bf05070 */
[----:B------:R-:W-:-:S13]  /*0890*/  ISETP.NE.AND.EX P0, PT, RZ, UR5, PT, P0 ;  /* 0x00000005ff007c0c */ /* 0x000fda000bf05300 */
[----:B------:R-:W-:Y:S05]  /*08a0*/  @!P0 BRA `(.L_x_8) ;  /* 0x00000000000c8947 */ /* 0x000fea0003800000 */
[----:B-1----:R-:W0:Y:S02]  /*08b0*/  LDC.64 R6, c[0x0][0x590] ;  /* 0x00016400ff067b82 */ /* 0x002e240000000a00 */
[----:B0-----:R0:W5:Y:S01]  /*08c0*/  LDG.E R23, desc[UR52][R6.64] ;  /* 0x0000003406177981 */ /* 0x001162000c1e1900 */
[----:B------:R-:W-:Y:S05]  /*08d0*/  BRA `(.L_x_7) ;  /* 0x0000000000087947 */ /* 0x000fea0003800000 */
.L_x_8:
[----:B------:R-:W-:Y:S02]  /*08e0*/  ULDC UR4, c[0x0][0x584] ;  /* 0x0001610000047ab9 */ /* 0x000fe40000000800 */
[----:B0-----:R-:W-:-:S07]  /*08f0*/  IMAD.U32 R23, RZ, RZ, UR4 ;  /* 0x00000004ff177e24 */ /* 0x001fce000f8e00ff */
.L_x_7:
[----:B------:R-:W3:Y:S01]  /*0900*/  S2UR UR10, SR_CTAID.Y ;  /* 0x00000000000a79c3 */ /* 0x000ee20000002600 */
[----:B------:R-:W-:Y:S01]  /*0910*/  ULDC UR5, c[0x0][0x65c] ;  /* 0x0001970000057ab9 */ /* 0x000fe20000000800 */
[----:B------:R-:W-:Y:S01]  /*0920*/  UISETP.NE.AND UP0, UPT, UR15, 0x2, UPT ;  /* 0x000000020f00788c */ /* 0x000fe2000bf05270 */
[----:B------:R-:W-:Y:S01]  /*0930*/  PRMT R5, RZ, 0x7610, R5 ;  /* 0x00007610ff057816 */ /* 0x000fe20000000005 */
[----:B------:R-:W-:Y:S01]  /*0940*/  UISETP.NE.AND UP2, UPT, UR5, 0x1, UPT ;  /* 0x000000010500788c */ /* 0x000fe2000bf45270 */
[----:B------:R-:W-:Y:S02]  /*0950*/  IMAD.MOV.U32 R18, RZ, RZ, -0x1 ;  /* 0xffffffffff127424 */ /* 0x000fe400078e00ff */
[----:B------:R-:W-:Y:S01]  /*0960*/  IMAD.MOV.U32 R19, RZ, RZ, -0x1 ;  /* 0xffffffffff137424 */ /* 0x000fe200078e00ff */
[----:B------:R-:W4:Y:S01]  /*0970*/  S2UR UR4, SR_CTAID.X ;  /* 0x00000000000479c3 */ /* 0x000f220000002500 */
[----:B------:R-:W-:-:S06]  /*0980*/  UP2UR UR38, UPR, URZ, 0x4 ;  /* 0x000000043f267883 */ /* 0x000fcc0008000000 */
[----:B------:R-:W-:Y:S01]  /*0990*/  @UP2 ULDC UR12, c[0x0][0x10] ;  /* 0x00000400000c2ab9 */ /* 0x000fe20000000800 */
[----:B------:R-:W-:Y:S01]  /*09a0*/  @UP2 UMOV UR7, URZ ;  /* 0x0000003f00072c82 */ /* 0x000fe20008000000 */
[----:B------:R-:W-:Y:S01]  /*09b0*/  @UP2 UMOV UR5, URZ ;  /* 0x0000003f00052c82 */ /* 0x000fe20008000000 */
[----:B012---:R-:W0:Y:S01]  /*09c0*/  LDC.64 R6, c[0x0][0x650] ;  /* 0x00019400ff067b82 */ /* 0x007e220000000a00 */
[----:B---3--:R-:W-:Y:S02]  /*09d0*/  @UP2 UMOV UR9, UR10 ;  /* 0x0000000a00092c82 */ /* 0x008fe40008000000 */
[----:B------:R-:W-:Y:S01]  /*09e0*/  @UP2 UMOV UR6, UR9 ;  /* 0x0000000900062c82 */ /* 0x000fe20008000000 */
[----:B------:R-:W-:Y:S01]  /*09f0*/  @!UP2 UMOV UR9, UR10 ;  /* 0x0000000a0009ac82 */ /* 0x000fe20008000000 */
[----:B----4-:R-:W-:-:S03]  /*0a00*/  @UP2 UIMAD.WIDE.U32 UR12, UR4, UR12, UR6 ;  /* 0x0000000c040c22a5 */ /* 0x010fc6000f8e0006 */
[----:B------:R-:W-:Y:S01]  /*0a10*/  @!UP2 ULDC UR6, c[0x0][0xc] ;  /* 0x000003000006aab9 */ /* 0x000fe20000000800 */
[----:B------:R-:W-:Y:S01]  /*0a20*/  @UP2 UIADD3 UR14, UR13, UR5, URZ ;  /* 0x000000050d0e2290 */ /* 0x000fe2000fffe03f */
[----:B------:R-:W-:Y:S02]  /*0a30*/  ULDC UR10, c[0x0][0xc] ;  /* 0x00000300000a7ab9 */ /* 0x000fe40000000800 */
[----:B------:R-:W-:Y:S01]  /*0a40*/  UMOV UR5, URZ ;  /* 0x0000003f00057c82 */ /* 0x000fe20008000000 */
[----:B------:R-:W-:Y:S01]  /*0a50*/  ULDC UR11, c[0x0][0x10] ;  /* 0x00000400000b7ab9 */ /* 0x000fe20000000800 */
[----:B------:R-:W-:Y:S02]  /*0a60*/  @!UP2 UIMAD.WIDE.U32 UR6, UR6, UR9, UR4 ;  /* 0x000000090606a2a5 */ /* 0x000fe4000f8e0004 */
[----:B------:R-:W-:Y:S01]  /*0a70*/  UIMAD.WIDE.U32 UR10, UR10, UR11, URZ ;  /* 0x0000000b0a0a72a5 */ /* 0x000fe2000f8e003f */
[----:B------:R-:W-:-:S03]  /*0a80*/  ULDC UR13, c[0x0][0x14] ;  /* 0x00000500000d7ab9 */ /* 0x000fc60000000800 */
[----:B------:R-:W-:Y:S02]  /*0a90*/  UIMAD.WIDE.U32 UR50, UR10, UR13, URZ ;  /* 0x0000000d0a3272a5 */ /* 0x000fe4000f8e003f */
[----:B------:R-:W-:Y:S01]  /*0aa0*/  UIMAD UR37, UR11, UR13, URZ ;  /* 0x0000000d0b2572a4 */ /* 0x000fe2000f8e023f */
[----:B------:R-:W-:Y:S01]  /*0ab0*/  @!UP2 UMOV UR12, UR6 ;  /* 0x00000006000cac82 */ /* 0x000fe20008000000 */
[----:B------:R-:W-:Y:S02]  /*0ac0*/  @!UP2 UMOV UR14, UR7 ;  /* 0x00000007000eac82 */ /* 0x000fe40008000000 */
[----:B------:R-:W-:Y:S02]  /*0ad0*/  UIADD3 UR37, UR51, UR37, URZ ;  /* 0x0000002533257290 */ /* 0x000fe4000fffe03f */
[----:B------:R-:W-:-:S04]  /*0ae0*/  UIADD3 UR6, UP1, UR12, UR50, URZ ;  /* 0x000000320c067290 */ /* 0x000fc8000ff3e03f */
[----:B------:R-:W-:Y:S02]  /*0af0*/  UIADD3.X UR7, UR14, UR37, URZ, UP1, !UPT ;  /* 0x000000250e077290 */ /* 0x000fe40008ffe43f */
[----:B------:R-:W-:Y:S02]  /*0b00*/  USEL UR6, UR6, UR12, !UP0 ;  /* 0x0000000c06067287 */ /* 0x000fe4000c000000 */
[----:B------:R-:W-:-:S04]  /*0b10*/  USEL UR7, UR7, UR14, !UP0 ;  /* 0x0000000e07077287 */ /* 0x000fc8000c000000 */
[----:B0-----:R-:W-:Y:S01]  /*0b20*/  ISETP.LE.U32.AND P0, PT, R6, UR6, PT ;  /* 0x0000000606007c0c */ /* 0x001fe2000bf03070 */
[----:B------:R-:W-:Y:S02]  /*0b30*/  IMAD.U32 R16, RZ, RZ, UR6 ;  /* 0x00000006ff107e24 */ /* 0x000fe4000f8e00ff */
[----:B------:R-:W-:Y:S02]  /*0b40*/  IMAD.U32 R2, RZ, RZ, UR7 ;  /* 0x00000007ff027e24 */ /* 0x000fe4000f8e00ff */
[----:B------:R-:W-:-:S03]  /*0b50*/  IMAD.U32 R17, RZ, RZ, UR7 ;  /* 0x00000007ff117e24 */ /* 0x000fc6000f8e00ff */
[----:B------:R-:W-:Y:S01]  /*0b60*/  ISETP.GE.U32.AND.EX P0, PT, R2, R7, PT, P0 ;  /* 0x000000070200720c */ /* 0x000fe20003f06100 */
[----:B------:R-:W-:-:S12]  /*0b70*/  IMAD.MOV.U32 R2, RZ, RZ, -0x1 ;  /* 0xffffffffff027424 */ /* 0x000fd800078e00ff */
[----:B------:R-:W-:Y:S05]  /*0b80*/  @P0 BRA `(.L_x_9) ;  /* 0x00000004008c0947 */ /* 0x000fea0003800000 */
[----:B------:R-:W-:Y:S01]  /*0b90*/  I2FP.F32.U32 R2, UR4 ;  /* 0x0000000400027c45 */ /* 0x000fe20008201000 */
[----:B------:R-:W-:Y:S01]  /*0ba0*/  ULDC.64 UR16, c[0x0][0x628] ;  /* 0x00018a0000107ab9 */ /* 0x000fe20000000a00 */
[----:B------:R-:W-:Y:S01]  /*0bb0*/  ULDC UR6, c[0x0][0x150] ;  /* 0x0000540000067ab9 */ /* 0x000fe20000000800 */
[----:B------:R-:W-:Y:S01]  /*0bc0*/  ISETP.NE.U32.AND P0, PT, RZ, UR16, PT ;  /* 0x00000010ff007c0c */ /* 0x000fe2000bf05070 */
[----:B------:R-:W-:Y:S01]  /*0bd0*/  ULDC UR15, c[0x0][0x630] ;  /* 0x00018c00000f7ab9 */ /* 0x000fe20000000800 */
[----:B------:R-:W-:Y:S01]  /*0be0*/  FMUL R2, R2, UR6 ;  /* 0x0000000602027c20 */ /* 0x000fe20008400000 */
[----:B------:R-:W-:Y:S01]  /*0bf0*/  R2UR UR19, R16 ;  /* 0x00000000101372ca */ /* 0x000fe200000e0000 */
[----:B------:R-:W-:Y:S01]  /*0c00*/  ULDC UR21, c[0x0][0x154] ;  /* 0x0000550000157ab9 */ /* 0x000fe20000000800 */
[----:B------:R-:W-:Y:S01]  /*0c10*/  ISETP.NE.AND.EX P0, PT, RZ, UR17, PT, P0 ;  /* 0x00000011ff007c0c */ /* 0x000fe2000bf05300 */
[----:B------:R0:W1:Y:S01]  /*0c20*/  F2I.U32.TRUNC.NTZ R5, R2 ;  /* 0x0000000200057305 */ /* 0x000062000020f000 */
[----:B------:R-:W-:-:S02]  /*0c30*/  R2UR UR20, R17 ;  /* 0x00000000111472ca */ /* 0x000fc400000e0000 */
[----:B------:R-:W-:Y:S02]  /*0c40*/  R2UR UR6, R16 ;  /* 0x00000000100672ca */ /* 0x000fe400000e0000 */
[----:B------:R-:W-:-:S07]  /*0c50*/  R2UR UR7, R17 ;  /* 0x00000000110772ca */ /* 0x000fce00000e0000 */
[----:B0-----:R-:W-:Y:S08]  /*0c60*/  @!P0 BRA `(.L_x_10) ;  /* 0x0000000000308947 */ /* 0x001ff00003800000 */
[----:B------:R-:W-:Y:S01]  /*0c70*/  R2UR UR6, R16 ;  /* 0x00000000100672ca */ /* 0x000fe200000e0000 */
[----:B------:R-:W-:Y:S01]  /*0c80*/  ULDC UR12, c[0x0][0x634] ;  /* 0x00018d00000c7ab9 */ /* 0x000fe20000000800 */
[----:B------:R-:W-:-:S11]  /*0c90*/  R2UR UR14, R17 ;  /* 0x00000000110e72ca */ /* 0x000fd600000e0000 */
[----:B------:R-:W-:-:S04]  /*0ca0*/  UIADD3 UR12, UP1, UR6, UR12, URZ ;  /* 0x0000000c060c7290 */ /* 0x000fc8000ff3e03f */
[----:B------:R-:W-:-:S04]  /*0cb0*/  UIADD3.X UR14, URZ, UR14, URZ, UP1, !UPT ;  /* 0x0000000e3f0e7290 */ /* 0x000fc80008ffe43f */
[----:B------:R-:W-:-:S04]  /*0cc0*/  UIMAD.WIDE.U32 UR6, UR14, UR16, URZ ;  /* 0x000000100e0672a5 */ /* 0x000fc8000f8e003f */
[----:B------:R-:W-:Y:S02]  /*0cd0*/  UIMAD.WIDE.U32 UR10, UP1, UR12, UR17, UR6 ;  /* 0x000000110c0a72a5 */ /* 0x000fe4000f820006 */
[----:B------:R-:W-:Y:S02]  /*0ce0*/  UIMAD.WIDE.U32 UR6, UR12, UR16, URZ ;  /* 0x000000100c0672a5 */ /* 0x000fe4000f8e003f */
[----:B------:R-:W-:Y:S02]  /*0cf0*/  UIADD3.X UR13, URZ, URZ, URZ, UP1, !UPT ;  /* 0x0000003f3f0d7290 */ /* 0x000fe40008ffe43f */
[----:B------:R-:W-:Y:S01]  /*0d00*/  UIADD3 URZ, UP1, UR7, UR10, URZ ;  /* 0x0000000a073f7290 */ /* 0x000fe2000ff3e03f */
[----:B------:R-:W-:-:S03]  /*0d10*/  UMOV UR12, UR11 ;  /* 0x0000000b000c7c82 */ /* 0x000fc60008000000 */
[----:B------:R-:W-:-:S12]  /*0d20*/  UIMAD.WIDE.U32.X UR6, UR14, UR17, UR12, UP1 ;  /* 0x000000110e0672a5 */ /* 0x000fd800088e040c */
.L_x_10:
[----:B------:R-:W-:Y:S01]  /*0d30*/  USHF.R.U64 UR5, UR6, UR15, UR7 ;  /* 0x0000000f06057299 */ /* 0x000fe20008001207 */
[----:B------:R-:W-:Y:S01]  /*0d40*/  I2FP.F32.U32 R2, UR9 ;  /* 0x0000000900027c45 */ /* 0x000fe20008201000 */
[----:B------:R-:W-:Y:S01]  /*0d50*/  USHF.R.U32.HI UR6, URZ, UR15, UR7 ;  /* 0x0000000f3f067299 */ /* 0x000fe20008011607 */
[----:B-1----:R-:W-:Y:S01]  /*0d60*/  R2UR UR14, R5 ;  /* 0x00000000050e72ca */ /* 0x002fe200000e0000 */
[----:B------:R-:W-:Y:S02]  /*0d70*/  UIADD3 UR17, UP1, URZ, -UR5, URZ ;  /* 0x800000053f117290 */ /* 0x000fe4000ff3e03f */
[----:B------:R-:W-:Y:S01]  /*0d80*/  FMUL R2, R2, UR21 ;  /* 0x0000001502027c20 */ /* 0x000fe20008400000 */
[----:B------:R-:W-:Y:S01]  /*0d90*/  ULDC.64 UR10, c[0x0][0x620] ;  /* 0x00018800000a7ab9 */ /* 0x000fe20000000a00 */
[----:B------:R-:W-:Y:S01]  /*0da0*/  UIADD3.X UR6, URZ, ~UR6, URZ, UP1, !UPT ;  /* 0x800000063f067290 */ /* 0x000fe20008ffe43f */
[----:B------:R-:W-:Y:S01]  /*0db0*/  UMOV UR12, UR19 ;  /* 0x00000013000c7c82 */ /* 0x000fe20008000000 */
[----:B------:R-:W-:-:S02]  /*0dc0*/  UMOV UR13, UR20 ;  /* 0x00000014000d7c82 */ /* 0x000fc40008000000 */
[----:B------:R-:W-:Y:S01]  /*0dd0*/  UIMAD UR6, UR6, UR10, URZ ;  /* 0x0000000a060672a4 */ /* 0x000fe2000f8e023f */
[----:B------:R-:W0:Y:S01]  /*0de0*/  F2I.U32.TRUNC.NTZ R2, R2 ;  /* 0x0000000200027305 */ /* 0x000e22000020f000 */
[----:B------:R-:W-:Y:S02]  /*0df0*/  UIMAD.WIDE.U32 UR12, UR17, UR10, UR12 ;  /* 0x0000000a110c72a5 */ /* 0x000fe4000f8e000c */
[----:B------:R-:W-:Y:S01]  /*0e00*/  UIMAD UR17, UR17, UR11, UR6 ;  /* 0x0000000b111172a4 */ /* 0x000fe2000f8e0206 */
[----:B------:R-:W-:Y:S01]  /*0e10*/  ULDC UR24, c[0x0][0x658] ;  /* 0x0001960000187ab9 */ /* 0x000fe20000000800 */
[----:B------:R-:W-:Y:S02]  /*0e20*/  UMOV UR22, 0xffffffff ;  /* 0xffffffff00167882 */ /* 0x000fe40000000000 */
[----:B------:R-:W-:Y:S01]  /*0e30*/  UIADD3 UR17, UR13, UR17, URZ ;  /* 0x000000110d117290 */ /* 0x000fe2000fffe03f */
[----:B------:R-:W-:Y:S01]  /*0e40*/  ULDC UR19, c[0x0][0x618] ;  /* 0x0001860000137ab9 */ /* 0x000fe20000000800 */
[----:B------:R-:W-:Y:S01]  /*0e50*/  ULDC.64 UR6, c[0x0][0x640] ;  /* 0x0001900000067ab9 */ /* 0x000fe20000000a00 */
[----:B------:R-:W-:Y:S01]  /*0e60*/  USHF.L.U32 UR13, UR22, UR24, URZ ;  /* 0x00000018160d7299 */ /* 0x000fe2000800063f */
[----:B------:R-:W-:Y:S01]  /*0e70*/  ISETP.NE.U32.AND P0, PT, RZ, UR6, PT ;  /* 0x00000006ff007c0c */ /* 0x000fe2000bf05070 */
[----:B------:R-:W-:-:S02]  /*0e80*/  USHF.R.U64 UR22, UR12, UR19, UR17 ;  /* 0x000000130c167299 */ /* 0x000fc40008001211 */
[----:B------:R-:W-:Y:S01]  /*0e90*/  USHF.R.U32.HI UR12, URZ, UR19, UR17 ;  /* 0x000000133f0c7299 */ /* 0x000fe20008011611 */
[----:B0-----:R-:W-:Y:S01]  /*0ea0*/  R2UR UR16, R2 ;  /* 0x00000000021072ca */ /* 0x001fe200000e0000 */
[----:B------:R-:W-:Y:S01]  /*0eb0*/  ULDC UR21, c[0x0][0x608] ;  /* 0x0001820000157ab9 */ /* 0x000fe20000000800 */
[----:B------:R-:W-:Y:S01]  /*0ec0*/  ISETP.NE.AND.EX P0, PT, RZ, UR7, PT, P0 ;  /* 0x00000007ff007c0c */ /* 0x000fe2000bf05300 */
[----:B------:R-:W-:Y:S02]  /*0ed0*/  USHF.R.U64 UR26, UR22, UR21, UR12 ;  /* 0x00000015161a7299 */ /* 0x000fe4000800120c */
[----:B------:R-:W-:Y:S01]  /*0ee0*/  USHF.R.U32.HI UR12, URZ, UR21, UR12 ;  /* 0x000000153f0c7299 */ /* 0x000fe2000801160c */
[----:B------:R-:W-:Y:S01]  /*0ef0*/  UMOV UR20, 0x1 ;  /* 0x0000000100147882 */ /* 0x000fe20000000000 */
[----:B------:R-:W-:Y:S02]  /*0f00*/  UIADD3 UR14, -UR14, URZ, URZ ;  /* 0x0000003f0e0e7290 */ /* 0x000fe4000fffe13f */
[----:B------:R-:W-:-:S02]  /*0f10*/  USHF.R.U64 UR27, UR26, UR24, UR12 ;  /* 0x000000181a1b7299 */ /* 0x000fc4000800120c */
[----:B------:R-:W-:Y:S01]  /*0f20*/  USHF.L.U32 UR19, UR20, UR24, URZ ;  /* 0x0000001814137299 */ /* 0x000fe2000800063f */
[----:B------:R-:W-:Y:S01]  /*0f30*/  ULDC UR15, c[0x0][0x144] ;  /* 0x00005100000f7ab9 */ /* 0x000fe20000000800 */
[----:B------:R-:W-:Y:S01]  /*0f40*/  ULDC UR10, c[0x0][0x600] ;  /* 0x00018000000a7ab9 */ /* 0x000fe20000000800 */
[----:B------:R-:W-:Y:S02]  /*0f50*/  ULOP3.LUT UR20, URZ, UR13, URZ, 0x33, !UPT ;  /* 0x0000000d3f147292 */ /* 0x000fe4000f8e333f */
[----:B------:R-:W-:Y:S02]  /*0f60*/  USHF.R.U32.HI UR13, URZ, UR24, UR12 ;  /* 0x000000183f0d7299 */ /* 0x000fe4000801160c */
[----:B------:R-:W-:Y:S02]  /*0f70*/  UIADD3 UR11, UR10, -0x1, URZ ;  /* 0xffffffff0a0b7890 */ /* 0x000fe4000fffe03f */
[----:B------:R-:W-:Y:S02]  /*0f80*/  UIADD3 UR23, -UR16, URZ, URZ ;  /* 0x0000003f10177290 */ /* 0x000fe4000fffe13f */
[----:B------:R-:W-:Y:S01]  /*0f90*/  UIMAD UR4, UR15, UR14, UR4 ;  /* 0x0000000e0f0472a4 */ /* 0x000fe2000f8e0204 */
[----:B------:R-:W-:Y:S01]  /*0fa0*/  ULDC UR28, c[0x0][0x148] ;  /* 0x00005200001c7ab9 */ /* 0x000fe20000000800 */
[----:B------:R-:W-:Y:S01]  /*0fb0*/  ULDC UR24, c[0x0][0x648] ;  /* 0x0001920000187ab9 */ /* 0x000fe20000000800 */
[----:B------:R-:W-:Y:S01]  /*0fc0*/  ULDC UR25, c[0x0][0x638] ;  /* 0x00018e0000197ab9 */ /* 0x000fe20000000800 */
[----:B------:R-:W-:Y:S01]  /*0fd0*/  UMOV UR12, UR27 ;  /* 0x0000001b000c7c82 */ /* 0x000fe20008000000 */
[----:B------:R-:W-:Y:S07]  /*0fe0*/  @!P0 BRA `(.L_x_11) ;  /* 0x0000000000308947 */ /* 0x000fee0003800000 */
[----:B------:R-:W-:Y:S02]  /*0ff0*/  ULDC UR16, c[0x0][0x64c] ;  /* 0x0001930000107ab9 */ /* 0x000fe40000000800 */
        /* <DEDUP_REMOVED lines=8> */
[----:B------:R-:W-:-:S07]  /*1080*/  UIMAD.WIDE.U32.X UR6, UR21, UR7, UR16, UP1 ;  /* 0x00000007150672a5 */ /* 0x000fce00088e0410 */
[----:B------:R-:W-:Y:S01]  /*1090*/  UMOV UR12, UR6 ;  /* 0x00000006000c7c82 */ /* 0x000fe20008000000 */
[----:B------:R-:W-:-:S05]  /*10a0*/  UMOV UR13, UR7 ;  /* 0x00000007000d7c82 */ /* 0x000fca0008000000 */
.L_x_11:
[----:B------:R-:W-:Y:S01]  /*10b0*/  UISETP.NE.AND UP1, UPT, UR38, URZ, UPT ;  /* 0x0000003f2600728c */ /* 0x000fe2000bf25270 */
[----:B------:R-:W-:Y:S01]  /*10c0*/  IMAD.MOV.U32 R5, RZ, RZ, 0x1 ;  /* 0x00000001ff057424 */ /* 0x000fe200078e00ff */
[----:B------:R-:W-:Y:S01]  /*10d0*/  USHF.R.U64 UR6, UR12, UR24, UR13 ;  /* 0x000000180c067299 */ /* 0x000fe2000800120d */
[----:B------:R-:W-:Y:S01]  /*10e0*/  IMAD.U32 R19, RZ, RZ, UR5 ;  /* 0x00000005ff137e24 */ /* 0x000fe2000f8e00ff */
[----:B------:R-:W-:Y:S02]  /*10f0*/  ULOP3.LUT UR20, UR26, UR20, URZ, 0xc0, !UPT ;  /* 0x000000141a147292 */ /* 0x000fe4000f8ec03f */
[----:B------:R-:W-:Y:S02]  /*1100*/  UIADD3 UR7, -UR6, URZ, URZ ;  /* 0x0000003f06077290 */ /* 0x000fe4000fffe13f */
[----:B------:R-:W-:Y:S02]  /*1110*/  UIMAD UR19, UR19, UR6, UR20 ;  /* 0x00000006131372a4 */ /* 0x000fe4000f8e0214 */
[----:B------:R-:W-:-:S02]  /*1120*/  ULOP3.LUT UR11, UR22, UR11, URZ, 0xc0, !UPT ;  /* 0x0000000b160b7292 */ /* 0x000fc4000f8ec03f */
[----:B------:R-:W-:Y:S02]  /*1130*/  @UP1 UIMAD UR4, UR28, UR23, UR9 ;  /* 0x000000171c0412a4 */ /* 0x000fe4000f8e0209 */
[----:B------:R-:W-:-:S03]  /*1140*/  UIMAD UR6, UR7, UR25, UR27 ;  /* 0x00000019070672a4 */ /* 0x000fc6000f8e021b */
[----:B------:R-:W-:Y:S01]  /*1150*/  ULDC UR7, c[0x0][0x610] ;  /* 0x0001840000077ab9 */ /* 0x000fe20000000800 */
[----:B------:R-:W-:Y:S02]  /*1160*/  UIMAD UR6, UR6, UR10, UR11 ;  /* 0x0000000a060672a4 */ /* 0x000fe4000f8e020b */
[----:B------:R-:W-:-:S04]  /*1170*/  UIMAD UR4, UR19, UR7, UR4 ;  /* 0x00000007130472a4 */ /* 0x000fc8000f8e0204 */
[----:B------:R-:W-:Y:S02]  /*1180*/  USEL UR7, UR6, UR4, !UP1 ;  /* 0x0000000406077287 */ /* 0x000fe4000c800000 */
[----:B------:R-:W-:-:S04]  /*1190*/  USEL UR4, UR4, UR6, !UP1 ;  /* 0x0000000604047287 */ /* 0x000fc8000c800000 */
[----:B------:R-:W-:Y:S02]  /*11a0*/  IMAD.U32 R2, RZ, RZ, UR7 ;  /* 0x00000007ff027e24 */ /* 0x000fe4000f8e00ff */
[----:B------:R-:W-:-:S07]  /*11b0*/  IMAD.U32 R18, RZ, RZ, UR4 ;  /* 0x00000004ff127e24 */ /* 0x000fce000f8e00ff */
.L_x_9:
[----:B------:R-:W-:Y:S02]  /*11c0*/  ULDC UR4, c[0x0][0x28c] ;  /* 0x0000a30000047ab9 */ /* 0x000fe40000000800 */
[----:B------:R-:W-:-:S04]  /*11d0*/  UIADD3 UR4, UR4, 0x1f, URZ ;  /* 0x0000001f04047890 */ /* 0x000fc8000fffe03f */
[----:B------:R-:W-:-:S04]  /*11e0*/  USHF.R.S32.HI UR5, URZ, 0x1f, UR4 ;  /* 0x0000001f3f057899 */ /* 0x000fc80008011404 */
[----:B------:R-:W-:-:S04]  /*11f0*/  ULEA.HI UR5, UR5, UR4, URZ, 0x5 ;  /* 0x0000000405057291 */ /* 0x000fc8000f8f283f */
[----:B------:R-:W-:Y:S01]  /*1200*/  USHF.R.S32.HI UR39, URZ, 0x5, UR5 ;  /* 0x000000053f277899 */ /* 0x000fe20008011405 */
[----:B------:R-:W-:Y:S11]  /*1210*/  @!P1 BRA `(.L_x_12) ;  /* 0x00000054006c9947 */ /* 0x000ff60003800000 */
[----:B------:R-:W-:-:S06]  /*1220*/  UISETP.GT.U32.AND UP1, UPT, UR18, 0x1, UPT ;  /* 0x000000011200788c */ /* 0x000fcc000bf24070 */
[----:B------:R-:W-:-:S13]  /*1230*/  PLOP3.LUT P0, PT, PT, PT, UP1, 0x80, 0x0 ;  /* 0x000000000000781c */ /* 0x000fda0003f0f018 */
[----:B------:R-:W-:Y:S05]  /*1240*/  @P0 EXIT ;  /* 0x000000000000094d */ /* 0x000fea0003800000 */
.L_x_13:
[----:B------:R-:W-:-:S08]  /*1250*/  NOP ;  /* 0x0000000000007918 */ /* 0x000fd00000000000 */
[----:B------:R-:W0:Y:S02]  /*1260*/  USETMAXREG.TRY_ALLOC.CTAPOOL UP1, 0xe8 ;  /* 0x000000e8000079c8 */ /* 0x000e240008020600 */
[----:B0-----:R-:W-:-:S13]  /*1270*/  PLOP3.LUT P0, PT, PT, PT, UP1, 0x80, 0x0 ;  /* 0x000000000000781c */ /* 0x001fda0003f0f018 */
[----:B------:R-:W-:Y:S05]  /*1280*/  @!P0 BRA `(.L_x_13) ;  /* 0xfffffffc00f08947 */ /* 0x000fea000383ffff */
[----:B------:R-:W-:-:S13]  /*1290*/  LOP3.LUT P0, RZ, R5, 0xff, RZ, 0xc0, !PT ;  /* 0x000000ff05ff7812 */ /* 0x000fda000780c0ff */
[----:B------:R-:W-:Y:S05]  /*12a0*/  @!P0 EXIT ;  /* 0x000000000000894d */ /* 0x000fea0003800000 */
[----:B------:R-:W0:Y:S01]  /*12b0*/  S2UR UR5, SR_CgaCtaId ;  /* 0x00000000000579c3 */ /* 0x000e220000008800 */
[----:B------:R-:W-:Y:S01]  /*12c0*/  VIADD R6, R0, 0xffffffff ;  /* 0xffffffff00067836 */ /* 0x000fe20000000000 */
[----:B------:R-:W-:Y:S01]  /*12d0*/  SHF.R.S32.HI R0, RZ, 0x1f, R3 ;  /* 0x0000001fff007819 */ /* 0x000fe20000011403 */
[----:B------:R-:W-:Y:S01]  /*12e0*/  USHF.R.U32.HI UR4, URZ, 0x2, UR39 ;  /* 0x000000023f047899 */ /* 0x000fe20008011627 */
[----:B------:R-:W-:Y:S02]  /*12f0*/  UMOV UR42, 0x400 ;  /* 0x00000400002a7882 */ /* 0x000fe40000000000 */
[----:B------:R-:W-:Y:S01]  /*1300*/  R2UR UR49, R6 ;  /* 0x00000000063172ca */ /* 0x000fe200000e0000 */
[----:B------:R-:W-:Y:S01]  /*1310*/  ULOP3.LUT UR43, UR39, 0x3, URZ, 0xc0, !UPT ;  /* 0x00000003272b7892 */ /* 0x000fe2000f8ec03f */
[CC--:B------:R-:W-:Y:S01]  /*1320*/  LEA.HI R4, R0.reuse, R3.reuse, RZ, 0x2 ;  /* 0x0000000300047211 */ /* 0x0c0fe200078f10ff */
[----:B------:R-:W-:Y:S01]  /*1330*/  ULOP3.LUT UR4, UR4, 0x1, URZ, 0xc0, !UPT ;  /* 0x0000000104047892 */ /* 0x000fe2000f8ec03f */
[----:B------:R-:W-:Y:S01]  /*1340*/  LEA.HI R0, R0, R3, RZ, 0x5 ;  /* 0x0000000300007211 */ /* 0x000fe200078f28ff */
[----:B------:R-:W-:Y:S01]  /*1350*/  USEL UR43, UR43, URZ, !UP0 ;  /* 0x0000003f2b2b7287 */ /* 0x000fe2000c000000 */
[--C-:B------:R-:W-:Y:S01]  /*1360*/  SHF.R.S32.HI R88, RZ, 0x2, R4.reuse ;  /* 0x00000002ff587819 */ /* 0x100fe20000011404 */
[----:B------:R-:W-:Y:S01]  /*1370*/  UISETP.EQ.U32.AND UP0, UPT, UR4, 0x1, !UP0 ;  /* 0x000000010400788c */ /* 0x000fe2000c702070 */
[----:B------:R-:W-:Y:S01]  /*1380*/  SHF.R.S32.HI R5, RZ, 0x1f, R4 ;  /* 0x0000001fff057819 */ /* 0x000fe20000011404 */
[----:B------:R-:W-:Y:S01]  /*1390*/  UISETP.LT.AND UP1, UPT, UR39, 0x1, UPT ;  /* 0x000000012700788c */ /* 0x000fe2000bf21270 */
[----:B------:R-:W-:Y:S01]  /*13a0*/  LOP3.LUT R90, R4, 0xfffffffc, RZ, 0xc0, !PT ;  /* 0xfffffffc045a7812 */ /* 0x000fe200078ec0ff */
[----:B------:R-:W-:Y:S01]  /*13b0*/  ULDC UR6, c[0x0][0x284] ;  /* 0x0000a10000067ab9 */ /* 0x000fe20000000800 */
[----:B------:R-:W-:Y:S01]  /*13c0*/  LEA.HI R5, R5, R88, RZ, 0x3 ;  /* 0x0000005805057211 */ /* 0x000fe200078f18ff */
[----:B------:R-:W-:Y:S01]  /*13d0*/  USHF.L.U32 UR49, UR49, 0x3, URZ ;  /* 0x0000000331317899 */ /* 0x000fe2000800063f */
[----:B------:R-:W-:Y:S01]  /*13e0*/  ISETP.NE.AND P0, PT, R6, RZ, PT ;  /* 0x000000ff0600720c */ /* 0x000fe20003f05270 */
[----:B------:R-:W-:Y:S01]  /*13f0*/  USEL UR45, UR39, 0x1, UP1 ;  /* 0x00000001272d7887 */ /* 0x000fe20008800000 */
[----:B------:R-:W-:Y:S01]  /*1400*/  LOP3.LUT R5, R5, 0xfffffff8, RZ, 0xc0, !PT ;  /* 0xfffffff805057812 */ /* 0x000fe200078ec0ff */
[----:B------:R-:W-:Y:S01]  /*1410*/  IMAD.IADD R90, R3, 0x1, -R90 ;  /* 0x00000001035a7824 */ /* 0x000fe200078e0a5a */
[----:B0-----:R-:W-:Y:S01]  /*1420*/  ULEA UR42, UR5, UR42, 0x18 ;  /* 0x0000002a052a7291 */ /* 0x001fe2000f8ec03f */
[----:B------:R-:W-:Y:S01]  /*1430*/  IMAD.U32 R92, RZ, RZ, UR49 ;  /* 0x00000031ff5c7e24 */ /* 0x000fe2000f8e00ff */
[----:B------:R-:W-:Y:S01]  /*1440*/  SEL R98, RZ, 0x1, P0 ;  /* 0x00000001ff627807 */ /* 0x000fe20000000000 */
[----:B------:R-:W-:Y:S01]  /*1450*/  IMAD.IADD R88, R88, 0x1, -R5 ;  /* 0x0000000158587824 */ /* 0x000fe200078e0a05 */
[----:B------:R-:W-:Y:S01]  /*1460*/  UIADD3 UR44, UR42, 0x50, URZ ;  /* 0x000000502a2c7890 */ /* 0x000fe2000fffe03f */
[----:B------:R-:W-:Y:S01]  /*1470*/  SHF.R.S32.HI R5, RZ, 0x5, R0 ;  /* 0x00000005ff057819 */ /* 0x000fe20000011400 */
[----:B------:R-:W-:Y:S01]  /*1480*/  UIADD3 UR4, UR42, 0x180, URZ ;  /* 0x000001802a047890 */ /* 0x000fe2000fffe03f */
[C---:B------:R-:W-:Y:S01]  /*1490*/  LOP3.LUT R94, R92.reuse, 0x8, RZ, 0xc0, !PT ;  /* 0x000000085c5e7812 */ /* 0x040fe200078ec0ff */
[----:B------:R-:W-:Y:S01]  /*14a0*/  UIADD3 UR5, UR42, 0x4180, URZ ;  /* 0x000041802a057890 */ /* 0x000fe2000fffe03f */
[--C-:B------:R-:W-:Y:S01]  /*14b0*/  SHF.R.S32.HI R89, RZ, 0x1f, R88.reuse ;  /* 0x0000001fff597819 */ /* 0x100fe20000011458 */
[----:B------:R-:W-:Y:S01]  /*14c0*/  USHF.R.U32.HI UR4, URZ, 0x4, UR4 ;  /* 0x000000043f047899 */ /* 0x000fe20008011604 */
[C-C-:B------:R-:W-:Y:S01]  /*14d0*/  IMAD R95, R5.reuse, -0x10, -R88.reuse ;  /* 0xfffffff0055f7824 */ /* 0x140fe200078e0a58 */
[----:B------:R-:W-:Y:S01]  /*14e0*/  USHF.R.U32.HI UR5, URZ, 0x4, UR5 ;  /* 0x000000043f057899 */ /* 0x000fe20008011605 */
[----:B------:R-:W-:Y:S01]  /*14f0*/  IMAD.U32 R91, RZ, RZ, UR44 ;  /* 0x0000002cff5b7e24 */ /* 0x000fe2000f8e00ff */
[----:B------:R-:W-:Y:S01]  /*1500*/  ULOP3.LUT UR4, UR4, 0x3fff, URZ, 0xc0, !UPT ;  /* 0x00003fff04047892 */ /* 0x000fe2000f8ec03f */
[----:B------:R-:W-:Y:S01]  /*1510*/  IMAD.WIDE R88, R5, 0x10, R88 ;  /* 0x0000001005587825 */ /* 0x000fe200078e0258 */
[----:B------:R-:W-:Y:S01]  /*1520*/  ULOP3.LUT UR5, UR5, 0x3fff, URZ, 0xc0, !UPT ;  /* 0x00003fff05057892 */ /* 0x000fe2000f8ec03f */
[----:B------:R-:W-:Y:S01]  /*1530*/  LOP3.LUT R92, R92, 0x8, RZ, 0xc, !PT ;  /* 0x000000085c5c7812 */ /* 0x000fe200078e0cff */
[----:B------:R-:W-:Y:S01]  /*1540*/  ULOP3.LUT UR40, UR36, 0x1, URZ, 0xfc, !UPT ;  /* 0x0000000124287892 */ /* 0x000fe2000f8efc3f */
[----:B------:R-:W-:Y:S01]  /*1550*/  VIADD R93, R91, UR49 ;  /* 0x000000315b5d7c36 */ /* 0x000fe20008000000 */
[----:B------:R-:W-:Y:S01]  /*1560*/  LOP3.LUT R94, R94, 0x18, RZ, 0x3c, !PT ;  /* 0x000000185e5e7812 */ /* 0x000fe200078e3cff */
[----:B------:R-:W-:Y:S01]  /*1570*/  VIADD R95, R95, UR6 ;  /* 0x000000065f5f7c36 */ /* 0x000fe20008000000 */
[----:B------:R-:W-:-:S02]  /*1580*/  USHF.L.U32 UR41, UR39, 0x1, URZ ;  /* 0x0000000127297899 */ /* 0x000fc4000800063f */
[----:B------:R-:W-:Y:S02]  /*1590*/  UIADD3 UR45, -UR45, UR39, URZ ;  /* 0x000000272d2d7290 */ /* 0x000fe4000fffe13f */
[----:B------:R-:W-:Y:S02]  /*15a0*/  USEL UR46, URZ, 0x1, !UP0 ;  /* 0x000000013f2e7887 */ /* 0x000fe4000c000000 */
[----:B------:R-:W-:Y:S02]  /*15b0*/  ULOP3.LUT UR47, UR4, 0x10000, URZ, 0xfc, !UPT ;  /* 0x00010000042f7892 */ /* 0x000fe4000f8efc3f */
[----:B------:R-:W-:-:S12]  /*15c0*/  ULOP3.LUT UR48, UR5, 0x10000, URZ, 0xfc, !UPT ;  /* 0x0001000005307892 */ /* 0x000fd8000f8efc3f */
.L_x_161:
[----:B------:R-:W-:Y:S01]  /*15d0*/  SHF.L.U32 R0, R98, 0x1f, RZ ;  /* 0x0000001f62007819 */ /* 0x000fe200000006ff */
[----:B------:R-:W-:Y:S02]  /*15e0*/  ULDC UR4, c[0x0][0x28c] ;  /* 0x0000a30000047ab9 */ /* 0x000fe40000000800 */
[----:B------:R-:W-:Y:S01]  /*15f0*/  ISETP.LT.AND P1, PT, RZ, UR4, PT ;  /* 0x00000004ff007c0c */ /* 0x000fe2000bf21270 */
[----:B------:R-:W0:Y:S02]  /*1600*/  SYNCS.PHASECHK.TRANS64.TRYWAIT P0, [R91+UR49], R0 ;  /* 0x000000005b0075a7 */ /* 0x000e240008000171 */
[----:B0-23--:R-:W-:Y:S10]  /*1610*/  @!P0 BRA `(.L_x_14) ;  /* 0x0000006000608947 */ /* 0x00dff40003800000 */
.L_x_183:
[----:B------:R-:W-:Y:S05]  /*1620*/  @P1 BRA `(.L_x_15) ;  /* 0x0000000000401947 */ /* 0x000fea0003800000 */
[----:B0-----:R-:W-:Y:S01]  /*1630*/  MOV R0, 0x0 ;  /* 0x0000000000007802 */ /* 0x001fe20000000f00 */
[----:B------:R-:W-:Y:S01]  /*1640*/  ULDC.64 UR4, c[0x4][0x68] ;  /* 0x01001a0000047ab9 */ /* 0x000fe20000000a00 */
[----:B------:R-:W-:Y:S01]  /*1650*/  ULDC.64 UR6, c[0x4][0x8] ;  /* 0x0100020000067ab9 */ /* 0x000fe20000000a00 */
[----:B------:R-:W-:Y:S01]  /*1660*/  IMAD.U32 R4, RZ, RZ, UR4 ;  /* 0x00000004ff047e24 */ /* 0x000fe2000f8e00ff */
[----:B------:R0:W1:Y:S01]  /*1670*/  LDC.64 R14, c[0x4][R0] ;  /* 0x01000000000e7b82 */ /* 0x0000620000000a00 */
[----:B------:R-:W-:Y:S01]  /*1680*/  IMAD.U32 R5, RZ, RZ, UR5 ;  /* 0x00000005ff057e24 */ /* 0x000fe2000f8e00ff */
[----:B------:R-:W-:Y:S01]  /*1690*/  ULDC.64 UR4, c[0x4][0x70] ;  /* 0x01001c0000047ab9 */ /* 0x000fe20000000a00 */
[----:B------:R-:W-:Y:S02]  /*16a0*/  IMAD.U32 R10, RZ, RZ, UR6 ;  /* 0x00000006ff0a7e24 */ /* 0x000fe4000f8e00ff */
[----:B------:R-:W-:Y:S02]  /*16b0*/  IMAD.U32 R6, RZ, RZ, UR4 ;  /* 0x00000004ff067e24 */ /* 0x000fe4000f8e00ff */
[----:B------:R-:W-:-:S02]  /*16c0*/  IMAD.U32 R7, RZ, RZ, UR5 ;  /* 0x00000005ff077e24 */ /* 0x000fc4000f8e00ff */
[----:B------:R-:W-:Y:S02]  /*16d0*/  IMAD.U32 R11, RZ, RZ, UR7 ;  /* 0x00000007ff0b7e24 */ /* 0x000fe4000f8e00ff */
[----:B------:R-:W-:Y:S02]  /*16e0*/  IMAD.MOV.U32 R8, RZ, RZ, 0x1e1 ;  /* 0x000001e1ff087424 */ /* 0x000fe400078e00ff */
[----:B------:R-:W-:Y:S02]  /*16f0*/  IMAD.MOV.U32 R12, RZ, RZ, 0x1 ;  /* 0x00000001ff0c7424 */ /* 0x000fe400078e00ff */
[----:B0-----:R-:W-:-:S07]  /*1700*/  IMAD.MOV.U32 R13, RZ, RZ, RZ ;  /* 0x000000ffff0d7224 */ /* 0x001fce00078e00ff */
[----:B------:R-:W-:-:S07]  /*1710*/  LEPC R20, `(.L_x_15) ;  /* 0x000000001014794e */ /* 0x000fce0000000000 */
[----:B-1---5:R-:W-:Y:S05]  /*1720*/  CALL.ABS.NOINC R14 ;  /* 0x000000000e007343 */ /* 0x022fea0003c00000 */
.L_x_15:
[----:B0-----:R-:W-:-:S05]  /*1730*/  IMAD.U32 R0, RZ, RZ, UR40 ;  /* 0x00000028ff007e24 */ /* 0x001fca000f8e00ff */
[----:B------:R-:W-:-:S13]  /*1740*/  ISETP.NE.AND P0, PT, R0, 0x3, PT ;  /* 0x000000030000780c */ /* 0x000fda0003f05270 */
[----:B------:R-:W-:Y:S05]  /*1750*/  @!P0 BRA `(.L_x_16) ;  /* 0x0000000000048947 */ /* 0x000fea0003800000 */
[----:B------:R-:W-:Y:S01]  /*1760*/  BPT.TRAP 0x1 ;  /* 0x000000040000795c */ /* 0x000fe20000300000 */
.L_x_16:
[----:B------:R-:W-:Y:S02]  /*1770*/  IMAD.U32 R3, RZ, RZ, UR43 ;  /* 0x0000002bff037e24 */ /* 0x000fe4000f8e00ff */
[----:B------:R-:W-:-:S03]  /*1780*/  IMAD.U32 R0, RZ, RZ, UR46 ;  /* 0x0000002eff007e24 */ /* 0x000fc6000f8e00ff */
[----:B------:R-:W-:Y:S02]  /*1790*/  LEA R3, R3, UR42, 0x3 ;  /* 0x0000002a03037c11 */ /* 0x000fe4000f8e18ff */
[----:B------:R-:W-:-:S04]  /*17a0*/  SHF.L.U32 R0, R0, 0x1f, RZ ;  /* 0x0000001f00007819 */ /* 0x000fc800000006ff */
[----:B------:R0:W1:Y:S01]  /*17b0*/  SYNCS.PHASECHK.TRANS64.TRYWAIT P1, [R3+URZ], R0 ;  /* 0x00000000030075a7 */ /* 0x000062000802017f */
[----:B------:R-:W-:Y:S05]  /*17c0*/  @!P0 BRA `(.L_x_17) ;  /* 0x0000000000048947 */ /* 0x000fea0003800000 */
[----:B------:R-:W-:Y:S01]  /*17d0*/  BPT.TRAP 0x1 ;  /* 0x000000040000795c */ /* 0x000fe20000300000 */
.L_x_17:
[----:B-1----:R-:W-:Y:S05]  /*17e0*/  @P1 BRA `(.L_x_18) ;  /* 0x0000000000081947 */ /* 0x002fea0003800000 */
[----:B------:R-:W1:Y:S02]  /*17f0*/  SYNCS.PHASECHK.TRANS64.TRYWAIT P1, [R3+URZ], R0 ;  /* 0x00000000030075a7 */ /* 0x000e64000802017f */
[----:B-1----:R-:W-:Y:S05]  /*1800*/  @!P1 BRA `(.L_x_19) ;  /* 0x0000005c00f89947 */ /* 0x002fea0003800000 */
.L_x_18:
[----:B------:R-:W-:Y:S05]  /*1810*/  WARPSYNC.ALL ;  /* 0x0000000000007948 */ /* 0x000fea0003800000 */
[----:B------:R-:W-:Y:S01]  /*1820*/  ULEA UR4, UR43, UR47, 0x8 ;  /* 0x0000002f2b047291 */ /* 0x000fe2000f8e403f */
[----:B------:R-:W-:Y:S01]  /*1830*/  WARPGROUP.ARRIVE ;  /* 0x00000000000079c5 */ /* 0x000fe20000000000 */
[----:B------:R-:W-:Y:S01]  /*1840*/  ULEA UR6, UR43, UR48, 0x9 ;  /* 0x000000302b067291 */ /* 0x000fe2000f8e483f */
[----:B01----:R-:W-:Y:S01]  /*1850*/  IMAD.U32 R0, RZ, RZ, UR45 ;  /* 0x0000002dff007e24 */ /* 0x003fe2000f8e00ff */
[----:B------:R-:W-:Y:S01]  /*1860*/  UMOV UR5, 0x80000020 ;  /* 0x8000002000057882 */ /* 0x000fe20000000000 */
[----:B------:R-:W-:-:S03]  /*1870*/  UMOV UR7, 0x80000020 ;  /* 0x8000002000077882 */ /* 0x000fc60000000000 */
[----:B------:R-:W-:-:S03]  /*1880*/  ISETP.GE.AND P1, PT, R0, 0x1, PT ;  /* 0x000000010000780c */ /* 0x000fc60003f26270 */
[----:B------:R-:W-:Y:S01]  /*1890*/  HGMMA.64x128x16.F32 R24, gdesc[UR4], RZ, !UPT, gsb0 ;  /* 0x01e00000041879f0 */ /* 0x000fe2000c0008ff */
[----:B------:R-:W-:Y:S02]  /*18a0*/  UIADD3 UR4, UR4, 0x2, URZ ;  /* 0x0000000204047890 */ /* 0x000fe4000fffe03f */
[----:B------:R-:W-:Y:S01]  /*18b0*/  UIADD3 UR6, UR6, 0x2, URZ ;  /* 0x0000000206067890 */ /* 0x000fe2000fffe03f */
[----:B------:R-:W-:Y:S01]  /*18c0*/  UMOV UR5, 0x80000020 ;  /* 0x8000002000057882 */ /* 0x000fe20000000000 */
[----:B------:R-:W-:Y:S01]  /*18d0*/  UMOV UR7, 0x80000020 ;  /* 0x8000002000077882 */ /* 0x000fe20000000000 */
[----:B------:R-:W-:Y:S02]  /*18e0*/  WARPGROUP.DEPBAR.LE gsb0, 0x0 ;  /* 0x00008000000079c5 */ /* 0x000fe40000010000 */
[----:B------:R-:W-:-:S06]  /*18f0*/  WARPGROUP.ARRIVE ;  /* 0x00000000000079c5 */ /* 0x000fcc0000000000 */
[----:B------:R-:W-:Y:S03]  /*1900*/  HGMMA.64x128x16.F32 R24, gdesc[UR4], R24, gsb0 ;  /* 0x01e00000041879f0 */ /* 0x000fe60008000818 */
[----:B------:R-:W-:Y:S02]  /*1910*/  WARPGROUP.DEPBAR.LE gsb0, 0x0 ;  /* 0x00008000000079c5 */ /* 0x000fe40000010000 */
[----:B------:R-:W-:Y:S05]  /*1920*/  @!P1 BRA `(.L_x_20) ;  /* 0x0000000000d49947 */ /* 0x000fea0003800000 */
[----:B------:R-:W-:Y:S01]  /*1930*/  UIADD3 UR4, UR43, 0x1, URZ ;  /* 0x000000012b047890 */ /* 0x000fe2000fffe03f */
[----:B------:R-:W-:Y:S01]  /*1940*/  IMAD.U32 R0, RZ, RZ, UR45 ;  /* 0x0000002dff007e24 */ /* 0x000fe2000f8e00ff */
[----:B------:R-:W-:Y:S02]  /*1950*/  UMOV UR9, UR43 ;  /* 0x0000002b00097c82 */ /* 0x000fe40008000000 */
[----:B------:R-:W-:-:S04]  /*1960*/  UISETP.NE.AND UP0, UPT, UR4, 0x4, UPT ;  /* 0x000000040400788c */ /* 0x000fc8000bf05270 */
[----:B------:R-:W-:Y:S02]  /*1970*/  USEL UR5, URZ, 0x1, UP0 ;  /* 0x000000013f057887 */ /* 0x000fe40008000000 */
[----:B------:R-:W-:Y:S02]  /*1980*/  USEL UR8, UR4, URZ, UP0 ;  /* 0x0000003f04087287 */ /* 0x000fe40008000000 */
[----:B------:R-:W-:-:S06]  /*1990*/  ULOP3.LUT UR5, UR46, UR5, URZ, 0x3c, !UPT ;  /* 0x000000052e057292 */ /* 0x000fcc000f8e3c3f */
[----:B------:R-:W-:-:S07]  /*19a0*/  IMAD.U32 R5, RZ, RZ, UR5 ;  /* 0x00000005ff057e24 */ /* 0x000fce000f8e00ff */
.L_x_27:
[----:B01----:R-:W-:Y:S05]  /*19b0*/  @!P0 BRA `(.L_x_21) ;  /* 0x0000000000048947 */ /* 0x003fea0003800000 */
[----:B------:R-:W-:Y:S01]  /*19c0*/  BPT.TRAP 0x1 ;  /* 0x000000040000795c */ /* 0x000fe20000300000 */
.L_x_21:
[----:B------:R-:W-:Y:S01]  /*19d0*/  ULEA UR4, UR8, UR42, 0x3 ;  /* 0x0000002a08047291 */ /* 0x000fe2000f8e183f */
[----:B------:R-:W-:-:S08]  /*19e0*/  SHF.L.U32 R3, R5, 0x1f, RZ ;  /* 0x0000001f05037819 */ /* 0x000fd000000006ff */
[----:B------:R0:W1:Y:S01]  /*19f0*/  SYNCS.PHASECHK.TRANS64.TRYWAIT P1, [UR4], R3 ;  /* 0x00000003ff0075a7 */ /* 0x0000620008020144 */
[----:B------:R-:W-:Y:S05]  /*1a00*/  @!P0 BRA `(.L_x_22) ;  /* 0x0000000000048947 */ /* 0x000fea0003800000 */
[----:B------:R-:W-:Y:S01]  /*1a10*/  BPT.TRAP 0x1 ;  /* 0x000000040000795c */ /* 0x000fe20000300000 */
.L_x_22:
[----:B-1----:R-:W-:Y:S05]  /*1a20*/  @P1 BRA `(.L_x_23) ;  /* 0x0000000000081947 */ /* 0x002fea0003800000 */
[----:B------:R-:W1:Y:S02]  /*1a30*/  SYNCS.PHASECHK.TRANS64.TRYWAIT P1, [UR4], R3 ;  /* 0x00000003ff0075a7 */ /* 0x000e640008020144 */
[----:B-1----:R-:W-:Y:S05]  /*1a40*/  @!P1 BRA `(.L_x_24) ;  /* 0x0000005c007c9947 */ /* 0x002fea0003800000 */
.L_x_23:
[----:B------:R-:W-:Y:S01]  /*1a50*/  ULEA UR4, UR8, UR47, 0x8 ;  /* 0x0000002f08047291 */ /* 0x000fe2000f8e403f */
[----:B------:R-:W-:Y:S01]  /*1a60*/  WARPGROUP.ARRIVE ;  /* 0x00000000000079c5 */ /* 0x000fe20000000000 */
[----:B------:R-:W-:Y:S01]  /*1a70*/  ULEA UR6, UR8, UR48, 0x9 ;  /* 0x0000003008067291 */ /* 0x000fe2000f8e483f */
[----:B------:R-:W-:Y:S01]  /*1a80*/  UMOV UR5, 0x80000020 ;  /* 0x8000002000057882 */ /* 0x000fe20000000000 */
[----:B------:R-:W-:-:S07]  /*1a90*/  UMOV UR7, 0x80000020 ;  /* 0x8000002000077882 */ /* 0x000fce0000000000 */
[----:B------:R-:W-:Y:S01]  /*1aa0*/  HGMMA.64x128x16.F32 R24, gdesc[UR4], R24, gsb0 ;  /* 0x01e00000041879f0 */ /* 0x000fe20008000818 */
        /* <DEDUP_REMOVED lines=9> */
[----:B------:R-:W-:Y:S01]  /*1b40*/  BPT.TRAP 0x1 ;  /* 0x000000040000795c */ /* 0x000fe20000300000 */
.L_x_25:
[----:B------:R-:W-:Y:S02]  /*1b50*/  UISETP.GT.U32.AND UP0, UPT, UR36, 0x1, UPT ;  /* 0x000000012400788c */ /* 0x000fe4000bf04070 */
[----:B------:R-:W-:-:S04]  /*1b60*/  ULEA UR4, UR9, UR42, 0x3 ;  /* 0x0000002a09047291 */ /* 0x000fc8000f8e183f */
[----:B------:R-:W-:Y:S01]  /*1b70*/  UIADD3 UR4, UR4, 0x20, URZ ;  /* 0x0000002004047890 */ /* 0x000fe2000fffe03f */
[----:B------:R-:W-:-:S03]  /*1b80*/  PLOP3.LUT P1, PT, PT, PT, UP0, 0x80, 0x0 ;  /* 0x000000000000781c */ /* 0x000fc60003f2f008 */
[----:B------:R-:W-:-:S09]  /*1b90*/  UPRMT UR4, URZ, 0x654, UR4 ;  /* 0x000006543f047896 */ /* 0x000fd20008000004 */
[----:B------:R-:W-:Y:S01]  /*1ba0*/  SYNCS.ARRIVE.TRANS64.RED.A1T0 RZ, [UR4], RZ ;  /* 0x000000ffffff79a7 */ /* 0x000fe20008100404 */
[----:B------:R-:W-:Y:S05]  /*1bb0*/  @P1 BRA `(.L_x_26) ;  /* 0x0000000000041947 */ /* 0x000fea0003800000 */
[----:B------:R-:W-:Y:S01]  /*1bc0*/  BPT.TRAP 0x1 ;  /* 0x000000040000795c */ /* 0x000fe20000300000 */
.L_x_26:
[----:B------:R-:W-:Y:S01]  /*1bd0*/  UIADD3 UR8, UR8, 0x1, URZ ;  /* 0x0000000108087890 */ /* 0x000fe2000fffe03f */
[C---:B------:R-:W-:Y:S01]  /*1be0*/  ISETP.GT.AND P1, PT, R0.reuse, 0x1, PT ;  /* 0x000000010000780c */ /* 0x040fe20003f24270 */
[----:B------:R-:W-:Y:S01]  /*1bf0*/  UIADD3 UR9, UR9, 0x1, URZ ;  /* 0x0000000109097890 */ /* 0x000fe2000fffe03f */
[----:B------:R-:W-:Y:S01]  /*1c00*/  VIADD R0, R0, 0xffffffff ;  /* 0xffffffff00007836 */ /* 0x000fe20000000000 */
[----:B------:R-:W-:Y:S02]  /*1c10*/  UISETP.NE.AND UP0, UPT, UR8, 0x4, UPT ;  /* 0x000000040800788c */ /* 0x000fe4000bf05270 */
[----:B------:R-:W-:Y:S02]  /*1c20*/  UISETP.NE.AND UP1, UPT, UR9, 0x4, UPT ;  /* 0x000000040900788c */ /* 0x000fe4000bf25270 */
[----:B------:R-:W-:Y:S02]  /*1c30*/  USEL UR4, URZ, 0x1, UP0 ;  /* 0x000000013f047887 */ /* 0x000fe40008000000 */
[----:B------:R-:W-:-:S02]  /*1c40*/  USEL UR8, UR8, URZ, UP0 ;  /* 0x0000003f08087287 */ /* 0x000fc40008000000 */
[----:B------:R-:W-:Y:S02]  /*1c50*/  USEL UR9, UR9, URZ, UP1 ;  /* 0x0000003f09097287 */ /* 0x000fe40008800000 */
[----:B------:R-:W-:Y:S01]  /*1c60*/  LOP3.LUT R5, R5, UR4, RZ, 0x3c, !PT ;  /* 0x0000000405057c12 */ /* 0x000fe2000f8e3cff */
[----:B------:R-:W-:Y:S09]  /*1c70*/  @P1 BRA `(.L_x_27) ;  /* 0xfffffffc004c1947 */ /* 0x000ff2000383ffff */
.L_x_20:
[----:B------:R-:W2:Y:S01]  /*1c80*/  LDC R0, c[0x0][0x28c] ;  /* 0x0000a300ff007b82 */ /* 0x000ea20000000800 */
[----:B------:R3:W-:Y:S01]  /*1c90*/  SYNCS.ARRIVE.TRANS64.A1T0 RZ, [R92+UR44], RZ ;  /* 0x000000ff5cff79a7 */ /* 0x0007e2000810002c */
[----:B--2---:R-:W-:-:S13]  /*1ca0*/  ISETP.GE.AND P1, PT, R0, 0x1, PT ;  /* 0x000000010000780c */ /* 0x004fda0003f26270 */
[----:B---3--:R-:W-:Y:S05]  /*1cb0*/  @!P1 BRA `(.L_x_28) ;  /* 0x0000000000309947 */ /* 0x008fea0003800000 */
[----:B------:R-:W-:Y:S05]  /*1cc0*/  @!P0 BRA `(.L_x_29) ;  /* 0x0000000000048947 */ /* 0x000fea0003800000 */
[----:B------:R-:W-:Y:S01]  /*1cd0*/  BPT.TRAP 0x1 ;  /* 0x000000040000795c */ /* 0x000fe20000300000 */
.L_x_29:
[----:B------:R-:W-:Y:S02]  /*1ce0*/  UIADD3 UR4, UR45, UR43, URZ ;  /* 0x0000002b2d047290 */ /* 0x000fe4000fffe03f */
[----:B------:R-:W-:Y:S02]  /*1cf0*/  UISETP.GT.U32.AND UP0, UPT, UR36, 0x1, UPT ;  /* 0x000000012400788c */ /* 0x000fe4000bf04070 */
[----:B------:R-:W-:-:S04]  /*1d00*/  USHF.L.U32 UR4, UR4, 0x3, URZ ;  /* 0x0000000304047899 */ /* 0x000fc8000800063f */
[----:B------:R-:W-:Y:S01]  /*1d10*/  ULOP3.LUT UR4, UR4, 0x18, URZ, 0xc0, !UPT ;  /* 0x0000001804047892 */ /* 0x000fe2000f8ec03f */
[----:B------:R-:W-:-:S03]  /*1d20*/  PLOP3.LUT P0, PT, PT, PT, UP0, 0x80, 0x0 ;  /* 0x000000000000781c */ /* 0x000fc60003f0f008 */
[----:B------:R-:W-:-:S04]  /*1d30*/  UIADD3 UR4, UR42, 0x20, UR4 ;  /* 0x000000202a047890 */ /* 0x000fc8000fffe004 */
[----:B------:R-:W-:-:S09]  /*1d40*/  UPRMT UR4, URZ, 0x654, UR4 ;  /* 0x000006543f047896 */ /* 0x000fd20008000004 */
[----:B------:R-:W-:Y:S01]  /*1d50*/  SYNCS.ARRIVE.TRANS64.RED.A1T0 RZ, [UR4], RZ ;  /* 0x000000ffffff79a7 */ /* 0x000fe20008100404 */
[----:B------:R-:W-:Y:S05]  /*1d60*/  @P0 BRA `(.L_x_28) ;  /* 0x0000000000040947 */ /* 0x000fea0003800000 */
[----:B------:R-:W-:Y:S01]  /*1d70*/  BPT.TRAP 0x1 ;  /* 0x000000040000795c */ /* 0x000fe20000300000 */
.L_x_28:
[----:B------:R-:W-:Y:S01]  /*1d80*/  SHF.L.U32 R0, R98, 0x1f, RZ ;  /* 0x0000001f62007819 */ /* 0x000fe200000006ff */
[----:B------:R-:W-:Y:S01]  /*1d90*/  UIADD3 UR43, UR41, UR43, URZ ;  /* 0x0000002b292b7290 */ /* 0x000fe2000fffe03f */
[----:B------:R-:W2:Y:S01]  /*1da0*/  LDC R9, c[0x0][0x288] ;  /* 0x0000a200ff097b82 */ /* 0x000ea20000000800 */
[----:B------:R-:W-:Y:S02]  /*1db0*/  IMAD.SHL.U32 R10, R90, 0x2, RZ ;  /* 0x000000025a0a7824 */ /* 0x000fe400078e00ff */
[----:B------:R-:W-:Y:S02]  /*1dc0*/  USHF.R.U32.HI UR4, URZ, 0x2, UR43 ;  /* 0x000000023f047899 */ /* 0x000fe4000801162b */
[----:B------:R-:W-:Y:S01]  /*1dd0*/  UISETP.GT.U32.AND UP0, UPT, UR43, 0x3, UPT ;  /* 0x000000032b00788c */ /* 0x000fe2000bf04070 */
[----:B------:R-:W-:Y:S01]  /*1de0*/  SHF.R.S32.HI R11, RZ, 0x1f, R10 ;  /* 0x0000001fff0b7819 */ /* 0x000fe2000001140a */
[----:B------:R-:W-:Y:S01]  /*1df0*/  ULOP3.LUT UR4, UR4, 0x1, URZ, 0xc0, !UPT ;  /* 0x0000000104047892 */ /* 0x000fe2000f8ec03f */
[----:B------:R-:W3:Y:S01]  /*1e00*/  SYNCS.PHASECHK.TRANS64.TRYWAIT P0, [R91+UR49+0x10], R0 ;  /* 0x000010005b0075a7 */ /* 0x000ee20008000171 */
[----:B------:R-:W-:-:S02]  /*1e10*/  UISETP.LT.U32.AND UP0, UPT, UR41, 0x4, UP0 ;  /* 0x000000042900788c */ /* 0x000fc40008701070 */
[----:B------:R-:W-:Y:S02]  /*1e20*/  UISETP.NE.U32.AND UP1, UPT, UR4, 0x1, UPT ;  /* 0x000000010400788c */ /* 0x000fe4000bf25070 */
[----:B------:R-:W-:Y:S02]  /*1e30*/  USEL UR5, URZ, 0x1, !UP0 ;  /* 0x000000013f057887 */ /* 0x000fe4000c000000 */
[----:B------:R-:W-:Y:S02]  /*1e40*/  UISETP.GT.U32.AND UP1, UPT, UR41, 0x3, !UP1 ;  /* 0x000000032900788c */ /* 0x000fe4000cf24070 */
[----:B------:R-:W-:Y:S02]  /*1e50*/  ULOP3.LUT UR43, UR43, 0x3, URZ, 0xc0, !UPT ;  /* 0x000000032b2b7892 */ /* 0x000fe4000f8ec03f */
[----:B------:R-:W-:-:S04]  /*1e60*/  USEL UR4, URZ, 0x1, !UP1 ;  /* 0x000000013f047887 */ /* 0x000fc8000c800000 */
[----:B------:R-:W-:Y:S01]  /*1e70*/  ULOP3.LUT UR46, UR4, UR46, UR5, 0x96, !UPT ;  /* 0x0000002e042e7292 */ /* 0x000fe2000f8e9605 */
[----:B--23--:R-:W-:Y:S11]  /*1e80*/  @!P0 BRA `(.L_x_30) ;  /* 0x0000005800848947 */ /* 0x00cff60003800000 */
.L_x_184:
[----:B--2---:R-:W-:Y:S01]  /*1e90*/  IMAD.SHL.U32 R0, R18, 0x40, RZ ;  /* 0x0000004012007824 */ /* 0x004fe200078e00ff */
[----:B------:R-:W-:Y:S01]  /*1ea0*/  ULDC UR6, c[0x0][0x284] ;  /* 0x0000a10000067ab9 */ /* 0x000fe20000000800 */
[----:B------:R-:W-:Y:S01]  /*1eb0*/  IMAD.SHL.U32 R20, R2, 0x80, RZ ;  /* 0x0000008002147824 */ /* 0x000fe200078e00ff */
[----:B------:R-:W-:Y:S01]  /*1ec0*/  SHF.R.S32.HI R13, RZ, 0x1f, R19 ;  /* 0x0000001fff0d7819 */ /* 0x000fe20000011413 */
[----:B------:R-:W-:Y:S01]  /*1ed0*/  ULDC.64 UR4, c[0x0][0x5d0] ;  /* 0x0001740000047ab9 */ /* 0x000fe20000000a00 */
[----:B------:R-:W-:Y:S01]  /*1ee0*/  ISETP.GE.AND P0, PT, R0, UR6, PT ;  /* 0x0000000600007c0c */ /* 0x000fe2000bf06270 */
[----:B01----:R-:W-:Y:S01]  /*1ef0*/  IMAD.WIDE.U32 R2, R19, UR4, R10 ;  /* 0x0000000413027c25 */ /* 0x003fe2000f8e000a */
[----:B------:R-:W-:Y:S02]  /*1f00*/  SHF.R.S32.HI R21, RZ, 0x1f, R20 ;  /* 0x0000001fff157819 */ /* 0x000fe40000011414 */
[----:B------:R-:W-:Y:S01]  /*1f10*/  ISETP.GE.OR P0, PT, R20, R9, P0 ;  /* 0x000000091400720c */ /* 0x000fe20000706670 */
[----:B------:R-:W-:-:S04]  /*1f20*/  IMAD R4, R13, UR4, RZ ;  /* 0x000000040d047c24 */ /* 0x000fc8000f8e02ff */
[----:B------:R-:W-:Y:S01]  /*1f30*/  IMAD R5, R19, UR5, R4 ;  /* 0x0000000513057c24 */ /* 0x000fe2000f8e0204 */
[----:B------:R-:W-:-:S04]  /*1f40*/  IADD3 R4, P1, R20, R2, RZ ;  /* 0x0000000214047210 */ /* 0x000fc80007f3e0ff */
[----:B------:R-:W-:-:S03]  /*1f50*/  IADD3.X R5, R21, R3, R5, P1, !PT ;  /* 0x0000000315057210 */ /* 0x000fc60000ffe405 */
[----:B------:R-:W-:Y:S06]  /*1f60*/  @P0 BRA `(.L_x_31) ;  /* 0x0000004000440947 */ /* 0x000fec0003800000 */
[----:B------:R-:W0:Y:S01]  /*1f70*/  LDC.64 R6, c[0x0][0x5c8] ;  /* 0x00017200ff067b82 */ /* 0x000e220000000a00 */
[----:B-----5:R-:W-:Y:S01]  /*1f80*/  FSETP.NEU.AND P0, PT, R23, RZ, PT ;  /* 0x000000ff1700720b */ /* 0x020fe20003f0d000 */
[----:B------:R-:W-:Y:S01]  /*1f90*/  IMAD R3, R90, -0x2, R9 ;  /* 0xfffffffe5a037824 */ /* 0x000fe200078e0209 */
[----:B------:R-:W-:Y:S01]  /*1fa0*/  BSSY B0, `(.L_x_31) ;  /* 0x000040d000007945 */ /* 0x000fe20003800000 */
[----:B------:R-:W-:-:S04]  /*1fb0*/  IMAD.WIDE R100, R18, 0x40, R88 ;  /* 0x0000004012647825 */ /* 0x000fc800078e0258 */
[----:B------:R-:W-:Y:S02]  /*1fc0*/  IMAD.IADD R2, R3, 0x1, -R20 ;  /* 0x0000000103027824 */ /* 0x000fe400078e0a14 */
[----:B------:R-:W-:-:S03]  /*1fd0*/  IMAD.IADD R0, R95, 0x1, -R0 ;  /* 0x000000015f007824 */ /* 0x000fc600078e0a00 */
[----:B------:R-:W-:-:S04]  /*1fe0*/  ISETP.GT.AND P2, PT, R2, RZ, PT ;  /* 0x000000ff0200720c */ /* 0x000fc80003f44270 */
[----:B------:R-:W-:Y:S01]  /*1ff0*/  ISETP.GT.AND P1, PT, R0, RZ, P2 ;  /* 0x000000ff0000720c */ /* 0x000fe20001724270 */
[-C--:B0-----:R-:W-:Y:S02]  /*2000*/  IMAD R3, R101, R6.reuse, RZ ;  /* 0x0000000665037224 */ /* 0x081fe400078e02ff */
[----:B------:R-:W-:-:S04]  /*2010*/  IMAD.WIDE.U32 R102, R100, R6, R4 ;  /* 0x0000000664667225 */ /* 0x000fc800078e0004 */
[----:B------:R-:W-:-:S04]  /*2020*/  IMAD R3, R100, R7, R3 ;  /* 0x0000000764037224 */ /* 0x000fc800078e0203 */
[----:B------:R-:W-:Y:S01]  /*2030*/  IMAD.IADD R9, R103, 0x1, R3 ;  /* 0x0000000167097824 */ /* 0x000fe200078e0203 */
[----:B------:R-:W-:Y:S06]  /*2040*/  @!P0 BRA `(.L_x_32) ;  /* 0x0000002c00308947 */ /* 0x000fec0003800000 */
[----:B------:R-:W0:Y:S01]  /*2050*/  LDC.64 R104, c[0x0][0x5b8] ;  /* 0x00016e00ff687b82 */ /* 0x000e220000000a00 */
[----:B------:R-:W-:-:S07]  /*2060*/  ULDC.64 UR4, c[0x0][0x5c0] ;  /* 0x0001700000047ab9 */ /* 0x000fce0000000a00 */
[----:B------:R-:W1:Y:S08]  /*2070*/  LDC.64 R106, c[0x0][0x5b0] ;  /* 0x00016c00ff6a7b82 */ /* 0x000e700000000a00 */
[----:B------:R-:W2:Y:S01]  /*2080*/  LDC.64 R108, c[0x0][0x5a8] ;  /* 0x00016a00ff6c7b82 */ /* 0x000ea20000000a00 */
[-C--:B0-----:R-:W-:Y:S02]  /*2090*/  IMAD R8, R13, R104.reuse, RZ ;  /* 0x000000680d087224 */ /* 0x081fe400078e02ff */
[----:B------:R-:W-:-:S04]  /*20a0*/  IMAD.WIDE.U32 R4, R19, R104, R10 ;  /* 0x0000006813047225 */ /* 0x000fc800078e000a */
[----:B------:R-:W-:Y:S01]  /*20b0*/  IMAD R99, R19, R105, R8 ;  /* 0x0000006913637224 */ /* 0x000fe200078e0208 */
[----:B------:R-:W-:Y:S01]  /*20c0*/  IADD3 R12, P0, R20, R4, RZ ;  /* 0x00000004140c7210 */ /* 0x000fe20007f1e0ff */
[----:B-1----:R-:W-:-:S03]  /*20d0*/  IMAD R3, R101, R106, RZ ;  /* 0x0000006a65037224 */ /* 0x002fc600078e02ff */
[----:B------:R-:W-:Y:S01]  /*20e0*/  IADD3.X R13, R21, R5, R99, P0, !PT ;  /* 0x00000005150d7210 */ /* 0x000fe200007fe463 */
[C---:B------:R-:W-:Y:S02]  /*20f0*/  IMAD R103, R100.reuse, R107, R3 ;  /* 0x0000006b64677224 */ /* 0x040fe400078e0203 */
[----:B------:R-:W-:-:S04]  /*2100*/  IMAD.WIDE.U32 R4, R100, R106, R12 ;  /* 0x0000006a64047225 */ /* 0x000fc800078e000c */
[----:B------:R-:W-:Y:S01]  /*2110*/  IMAD.IADD R3, R5, 0x1, R103 ;  /* 0x0000000105037824 */ /* 0x000fe200078e0267 */
[----:B--2---:R-:W-:-:S04]  /*2120*/  LEA R14, P0, R4, R108, 0x1 ;  /* 0x0000006c040e7211 */ /* 0x004fc800078008ff */
[----:B------:R-:W-:-:S05]  /*2130*/  LEA.HI.X R15, R4, R109, R3, 0x1, P0 ;  /* 0x0000006d040f7211 */ /* 0x000fca00000f0c03 */
[----:B------:R-:W2:Y:S01]  /*2140*/  @P1 LDG.E.LTC128B.U16 R3, desc[UR52][R14.64] ;  /* 0x000000340e031981 */ /* 0x000ea2000c1e1520 */
[----:B------:R-:W-:Y:S01]  /*2150*/  IMAD.WIDE.U32 R4, R100, R106, R20 ;  /* 0x0000006a64047225 */ /* 0x000fe200078e0014 */
[----:B------:R-:W-:Y:S02]  /*2160*/  BSSY B1, `(.L_x_33) ;  /* 0x0000015000017945 */ /* 0x000fe40003800000 */
[----:B------:R-:W-:-:S04]  /*2170*/  IADD3 R96, P0, R10, R4, RZ ;  /* 0x000000040a607210 */ /* 0x000fc80007f1e0ff */
[----:B------:R-:W-:Y:S02]  /*2180*/  IADD3.X R97, R11, R103, R5, P0, !PT ;  /* 0x000000670b617210 */ /* 0x000fe400007fe405 */
[----:B------:R-:W-:Y:S01]  /*2190*/  LEA R8, P0, R102, UR4, 0x1 ;  /* 0x0000000466087c11 */ /* 0x000fe2000f8008ff */
[----:B------:R-:W-:-:S03]  /*21a0*/  IMAD.WIDE.U32 R96, R19, R104, R96 ;  /* 0x0000006813607225 */ /* 0x000fc600078e0060 */
[----:B------:R-:W-:Y:S02]  /*21b0*/  LEA.HI.X R9, R102, UR5, R9, 0x1, P0 ;  /* 0x0000000566097c11 */ /* 0x000fe400080f0c09 */
[----:B------:R-:W-:-:S04]  /*21c0*/  ISETP.GT.AND P0, PT, R2, 0x1, PT ;  /* 0x000000010200780c */ /* 0x000fc80003f04270 */
[----:B------:R-:W-:Y:S01]  /*21d0*/  ISETP.GT.AND P3, PT, R0, RZ, P0 ;  /* 0x000000ff0000720c */ /* 0x000fe20000764270 */
[----:B--2---:R-:W-:-:S05]  /*21e0*/  HADD2.F32 R4, -RZ, R3.H0_H0 ;  /* 0x20000003ff047230 */ /* 0x004fca0000004100 */
[----:B------:R-:W-:Y:S01]  /*21f0*/  FMUL R5, R4, R23 ;  /* 0x0000001704057220 */ /* 0x000fe20000400000 */
[----:B------:R-:W-:-:S03]  /*2200*/  LEA R4, P4, R96, R108, 0x1 ;  /* 0x0000006c60047211 */ /* 0x000fc600078808ff */
[----:B------:R-:W-:-:S05]  /*2210*/  FFMA R5, R24, R22, R5 ;  /* 0x0000001618057223 */ /* 0x000fca0000000005 */
[----:B------:R-:W-:Y:S01]  /*2220*/  F2FP.F16.F32.PACK_AB R14, RZ, R5 ;  /* 0x00000005ff0e723e */ /* 0x000fe200000000ff */
[----:B------:R-:W-:-:S03]  /*2230*/  IMAD.IADD R5, R99, 0x1, R97 ;  /* 0x0000000163057824 */ /* 0x000fc600078e0261 */
[----:B------:R-:W-:Y:S01]  /*2240*/  PRMT R15, R14, 0x7610, R15 ;  /* 0x000076100e0f7816 */ /* 0x000fe2000000000f */
[----:B------:R-:W-:Y:S01]  /*2250*/  IMAD.SHL.U32 R14, R106, 0x8, RZ ;  /* 0x000000086a0e7824 */ /* 0x000fe200078e00ff */
[----:B------:R-:W-:-:S03]  /*2260*/  LEA.HI.X R5, R96, R109, R5, 0x1, P4 ;  /* 0x0000006d60057211 */ /* 0x000fc600020f0c05 */
[----:B------:R0:W-:Y:S02]  /*2270*/  @P1 STG.E.U16 desc[UR52][R8.64], R15 ;  /* 0x0000000f08001986 */ /* 0x0001e4000c101534 */
[----:B0-----:R-:W-:Y:S01]  /*2280*/  SHF.L.U64.HI R15, R106, 0x3, R107 ;  /* 0x000000036a0f7819 */ /* 0x001fe2000001026b */
[----:B------:R-:W-:Y:S06]  /*2290*/  @!P3 BRA `(.L_x_34) ;  /* 0x000000000004b947 */ /* 0x000fec0003800000 */
[----:B------:R0:W5:Y:S02]  /*22a0*/  LDG.E.LTC128B.U16 R3, desc[UR52][R4.64+0x2] ;  /* 0x0000023404037981 */ /* 0x000164000c1e1520 */
.L_x_34:
[----:B------:R-:W-:Y:S05]  /*22b0*/  BSYNC B1 ;  /* 0x0000000000017941 */ /* 0x000fea0003800000 */
.L_x_33:
[----:B-----5:R-:W-:Y:S01]  /*22c0*/  HADD2.F32 R18, -RZ, R3.H0_H0 ;  /* 0x20000003ff127230 */ /* 0x020fe20000004100 */
[----:B------:R-:W-:Y:S01]  /*22d0*/  ISETP.GT.AND P2, PT, R0, 0x8, P2 ;  /* 0x000000080000780c */ /* 0x000fe20001744270 */
[----:B------:R-:W-:-:S04]  /*22e0*/  IMAD.WIDE.U32 R14, R100, R106, R14 ;  /* 0x0000006a640e7225 */ /* 0x000fc800078e000e */
[----:B------:R-:W-:Y:S01]  /*22f0*/  FMUL R18, R18, R23 ;  /* 0x0000001712127220 */ /* 0x000fe20000400000 */
[----:B------:R-:W-:Y:S01]  /*2300*/  IMAD.IADD R103, R103, 0x1, R15 ;  /* 0x0000000167677824 */ /* 0x000fe200078e020f */
[----:B------:R-:W-:Y:S02]  /*2310*/  IADD3 R15, P1, R12, R14, RZ ;  /* 0x0000000e0c0f7210 */ /* 0x000fe40007f3e0ff */
[----:B------:R-:W-:-:S03]  /*2320*/  FFMA R18, R25, R22, R18 ;  /* 0x0000001619127223 */ /* 0x000fc60000000012 */
[----:B------:R-:W-:Y:S01]  /*2330*/  IMAD.X R24, R103, 0x1, R13, P1 ;  /* 0x0000000167187824 */ /* 0x000fe200008e060d */
[C---:B------:R-:W-:Y:S02]  /*2340*/  LEA R12, P1, R15.reuse, R108, 0x1 ;  /* 0x0000006c0f0c7211 */ /* 0x040fe400078208ff */
[----:B------:R-:W-:Y:S02]  /*2350*/  F2FP.F16.F32.PACK_AB R18, RZ, R18 ;  /* 0x00000012ff12723e */ /* 0x000fe400000000ff */
[----:B------:R-:W-:Y:S02]  /*2360*/  LEA.HI.X R13, R15, R109, R24, 0x1, P1 ;  /* 0x0000006d0f0d7211 */ /* 0x000fe400008f0c18 */
[----:B------:R-:W-:Y:S02]  /*2370*/  PRMT R15, R18, 0x7610, R15 ;  /* 0x00007610120f7816 */ /* 0x000fe4000000000f */
[----:B------:R-:W-:-:S03]  /*2380*/  PRMT R18, R3, 0x7610, R18 ;  /* 0x0000761003127816 */ /* 0x000fc60000000012 */
[----:B------:R1:W-:Y:S04]  /*2390*/  @P3 STG.E.U16 desc[UR52][R8.64+0x2], R15 ;  /* 0x0000020f08003986 */ /* 0x0003e8000c101534 */
[----:B------:R-:W2:Y:S01]  /*23a0*/  @P2 LDG.E.LTC128B.U16 R18, desc[UR52][R12.64] ;  /* 0x000000340c122981 */ /* 0x000ea2000c1e1520 */
[----:B------:R-:W-:Y:S01]  /*23b0*/  IADD3 R14, P1, P3, R10, R14, R20 ;  /* 0x0000000e0a0e7210 */ /* 0x000fe20007b3e014 */
[----:B------:R-:W-:Y:S01]  /*23c0*/  BSSY B1, `(.L_x_35) ;  /* 0x0000011000017945 */ /* 0x000fe20003800000 */
[----:B------:R-:W-:Y:S02]  /*23d0*/  ISETP.GT.AND P0, PT, R0, 0x8, P0 ;  /* 0x000000080000780c */ /* 0x000fe40000704270 */
[----:B-1----:R-:W-:Y:S02]  /*23e0*/  IADD3.X R15, R11, R103, R21, P1, P3 ;  /* 0x000000670b0f7210 */ /* 0x002fe40000fe6415 */
[----:B------:R-:W-:Y:S01]  /*23f0*/  SHF.L.U64.HI R11, R6, 0x4, R7 ;  /* 0x00000004060b7819 */ /* 0x000fe20000010207 */
[----:B------:R-:W-:-:S04]  /*2400*/  IMAD.WIDE.U32 R14, R19, R104, R14 ;  /* 0x00000068130e7225 */ /* 0x000fc800078e000e */
[----:B------:R-:W-:Y:S02]  /*2410*/  IMAD.IADD R7, R99, 0x1, R15 ;  /* 0x0000000163077824 */ /* 0x000fe400078e020f */
[----:B--2---:R-:W-:-:S05]  /*2420*/  HADD2.F32 R10, -RZ, R18.H0_H0 ;  /* 0x20000012ff0a7230 */ /* 0x004fca0000004100 */
[----:B------:R-:W-:Y:S01]  /*2430*/  FMUL R3, R10, R23 ;  /* 0x000000170a037220 */ /* 0x000fe20000400000 */
[----:B------:R-:W-:Y:S02]  /*2440*/  LEA R10, P1, R6, R8, 0x4 ;  /* 0x00000008060a7211 */ /* 0x000fe400078220ff */
[----:B------:R-:W-:Y:S01]  /*2450*/  LEA R6, P3, R14, R108, 0x1 ;  /* 0x0000006c0e067211 */ /* 0x000fe200078608ff */
[----:B------:R-:W-:Y:S02]  /*2460*/  FFMA R3, R26, R22, R3 ;  /* 0x000000161a037223 */ /* 0x000fe40000000003 */
[----:B------:R-:W-:Y:S01]  /*2470*/  IMAD.X R11, R11, 0x1, R9, P1 ;  /* 0x000000010b0b7824 */ /* 0x000fe200008e0609 */
[----:B------:R-:W-:Y:S02]  /*2480*/  LEA.HI.X R7, R14, R109, R7, 0x1, P3 ;  /* 0x0000006d0e077211 */ /* 0x000fe400018f0c07 */
[----:B------:R-:W-:-:S05]  /*2490*/  F2FP.F16.F32.PACK_AB R3, RZ, R3 ;  /* 0x00000003ff03723e */ /* 0x000fca00000000ff */
[----:B------:R1:W-:Y:S01]  /*24a0*/  @P2 STG.E.U16 desc[UR52][R10.64], R3 ;  /* 0x000000030a002986 */ /* 0x0003e2000c101534 */
[----:B------:R-:W-:Y:S05]  /*24b0*/  @!P0 BRA `(.L_x_36) ;  /* 0x0000000000048947 */ /* 0x000fea0003800000 */
[----:B------:R2:W5:Y:S02]  /*24c0*/  LDG.E.LTC128B.U16 R18, desc[UR52][R6.64+0x2] ;  /* 0x0000023406127981 */ /* 0x000564000c1e1520 */
.L_x_36:
[----:B------:R-:W-:Y:S05]  /*24d0*/  BSYNC B1 ;  /* 0x0000000000017941 */ /* 0x000fea0003800000 */
.L_x_35:
[----:B-----5:R-:W-:Y:S01]  /*24e0*/  HADD2.F32 R12, -RZ, R18.H0_H0 ;  /* 0x20000012ff0c7230 */ /* 0x020fe20000004100 */
[----:B------:R-:W-:Y:S01]  /*24f0*/  ISETP.GT.AND P1, PT, R2, 0x8, PT ;  /* 0x000000080200780c */ /* 0x000fe20003f24270 */
[----:B------:R-:W-:Y:S03]  /*2500*/  BSSY B1, `(.L_x_37) ;  /* 0x0000008000017945 */ /* 0x000fe60003800000 */
[----:B------:R-:W-:Y:S01]  /*2510*/  FMUL R12, R12, R23 ;  /* 0x000000170c0c7220 */ /* 0x000fe20000400000 */
[----:B------:R-:W-:-:S03]  /*2520*/  ISETP.GT.AND P2, PT, R0, RZ, P1 ;  /* 0x000000ff0000720c */ /* 0x000fc60000f44270 */
[----:B------:R-:W-:-:S05]  /*2530*/  FFMA R12, R27, R22, R12 ;  /* 0x000000161b0c7223 */ /* 0x000fca000000000c */
[----:B------:R-:W-:-:S05]  /*2540*/  F2FP.F16.F32.PACK_AB R12, RZ, R12 ;  /* 0x0000000cff0c723e */ /* 0x000fca00000000ff */
[----:B------:R3:W-:Y:S01]  /*2550*/  @P0 STG.E.U16 desc[UR52][R10.64+0x2], R12 ;  /* 0x0000020c0a000986 */ /* 0x0007e2000c101534 */
[----:B------:R-:W-:Y:S05]  /*2560*/  @!P2 BRA `(.L_x_38) ;  /* 0x000000000004a947 */ /* 0x000fea0003800000 */
[----:B------:R4:W5:Y:S02]  /*2570*/  LDG.E.LTC128B.U16 R18, desc[UR52][R4.64+0x10] ;  /* 0x0000103404127981 */ /* 0x000964000c1e1520 */
.L_x_38:
[----:B------:R-:W-:Y:S05]  /*2580*/  BSYNC B1 ;  /* 0x0000000000017941 */ /* 0x000fea0003800000 */
.L_x_37:
[----:B---3-5:R-:W-:Y:S01]  /*2590*/  HADD2.F32 R12, -RZ, R18.H0_H0 ;  /* 0x20000012ff0c7230 */ /* 0x028fe20000004100 */
[----:B------:R-:W-:Y:S01]  /*25a0*/  ISETP.GT.AND P0, PT, R2, 0x9, PT ;  /* 0x000000090200780c */ /* 0x000fe20003f04270 */
[----:B------:R-:W-:Y:S03]  /*25b0*/  BSSY B1, `(.L_x_39) ;  /* 0x0000008000017945 */ /* 0x000fe60003800000 */
[----:B-1----:R-:W-:Y:S01]  /*25c0*/  FMUL R3, R12, R23 ;  /* 0x000000170c037220 */ /* 0x002fe20000400000 */
[----:B------:R-:W-:-:S03]  /*25d0*/  ISETP.GT.AND P3, PT, R0, RZ, P0 ;  /* 0x000000ff0000720c */ /* 0x000fc60000764270 */
[----:B------:R-:W-:-:S05]  /*25e0*/  FFMA R3, R28, R22, R3 ;  /* 0x000000161c037223 */ /* 0x000fca0000000003 */
[----:B------:R-:W-:-:S05]  /*25f0*/  F2FP.F16.F32.PACK_AB R3, RZ, R3 ;  /* 0x00000003ff03723e */ /* 0x000fca00000000ff */
[----:B------:R1:W-:Y:S01]  /*2600*/  @P2 STG.E.U16 desc[UR52][R8.64+0x10], R3 ;  /* 0x0000100308002986 */ /* 0x0003e2000c101534 */
[----:B------:R-:W-:Y:S05]  /*2610*/  @!P3 BRA `(.L_x_40) ;  /* 0x000000000004b947 */ /* 0x000fea0003800000 */
[----:B------:R3:W5:Y:S02]  /*2620*/  LDG.E.LTC128B.U16 R18, desc[UR52][R4.64+0x12] ;  /* 0x0000123404127981 */ /* 0x000764000c1e1520 */
.L_x_40:
[----:B------:R-:W-:Y:S05]  /*2630*/  BSYNC B1 ;  /* 0x0000000000017941 */ /* 0x000fea0003800000 */
.L_x_39:
[----:B-----5:R-:W-:Y:S01]  /*2640*/  HADD2.F32 R12, -RZ, R18.H0_H0 ;  /* 0x20000012ff0c7230 */ /* 0x020fe20000004100 */
[----:B------:R-:W-:Y:S01]  /*2650*/  ISETP.GT.AND P1, PT, R0, 0x8, P1 ;  /* 0x000000080000780c */ /* 0x000fe20000f24270 */
[----:B------:R-:W-:Y:S03]  /*2660*/  BSSY B1, `(.L_x_41) ;  /* 0x0000007000017945 */ /* 0x000fe60003800000 */
[----:B------:R-:W-:-:S04]  /*2670*/  FMUL R12, R12, R23 ;  /* 0x000000170c0c7220 */ /* 0x000fc80000400000 */
[----:B------:R-:W-:-:S05]  /*2680*/  FFMA R12, R29, R22, R12 ;  /* 0x000000161d0c7223 */ /* 0x000fca000000000c */
[----:B------:R-:W-:-:S05]  /*2690*/  F2FP.F16.F32.PACK_AB R12, RZ, R12 ;  /* 0x0000000cff0c723e */ /* 0x000fca00000000ff */
[----:B------:R0:W-:Y:S01]  /*26a0*/  @P3 STG.E.U16 desc[UR52][R8.64+0x12], R12 ;  /* 0x0000120c08003986 */ /* 0x0001e2000c101534 */
[----:B------:R-:W-:Y:S05]  /*26b0*/  @!P1 BRA `(.L_x_42) ;  /* 0x0000000000049947 */ /* 0x000fea0003800000 */
[----:B------:R0:W5:Y:S02]  /*26c0*/  LDG.E.LTC128B.U16 R18, desc[UR52][R6.64+0x10] ;  /* 0x0000103406127981 */ /* 0x000164000c1e1520 */
.L_x_42:
[----:B------:R-:W-:Y:S05]  /*26d0*/  BSYNC B1 ;  /* 0x0000000000017941 */ /* 0x000fea0003800000 */
.L_x_41:
[----:B0----5:R-:W-:Y:S01]  /*26e0*/  HADD2.F32 R12, -RZ, R18.H0_H0 ;  /* 0x20000012ff0c7230 */ /* 0x021fe20000004100 */
[----:B------:R-:W-:Y:S01]  /*26f0*/  ISETP.GT.AND P0, PT, R0, 0x8, P0 ;  /* 0x000000080000780c */ /* 0x000fe20000704270 */
[----:B------:R-:W-:Y:S03]  /*2700*/  BSSY B1, `(.L_x_43) ;  /* 0x0000007000017945 */ /* 0x000fe60003800000 */
[----:B-1----:R-:W-:-:S04]  /*2710*/  FMUL R3, R12, R23 ;  /* 0x000000170c037220 */ /* 0x002fc80000400000 */
[----:B------:R-:W-:-:S05]  /*2720*/  FFMA R3, R30, R22, R3 ;  /* 0x000000161e037223 */ /* 0x000fca0000000003 */
[----:B------:R-:W-:-:S05]  /*2730*/  F2FP.F16.F32.PACK_AB R3, RZ, R3 ;  /* 0x00000003ff03723e */ /* 0x000fca00000000ff */
[----:B------:R0:W-:Y:S01]  /*2740*/  @P1 STG.E.U16 desc[UR52][R10.64+0x10], R3 ;  /* 0x000010030a001986 */ /* 0x0001e2000c101534 */
[----:B------:R-:W-:Y:S05]  /*2750*/  @!P0 BRA `(.L_x_44) ;  /* 0x0000000000048947 */ /* 0x000fea0003800000 */
[----:B------:R1:W5:Y:S02]  /*2760*/  LDG.E.LTC128B.U16 R18, desc[UR52][R6.64+0x12] ;  /* 0x0000123406127981 */ /* 0x000364000c1e1520 */
.L_x_44:
[----:B------:R-:W-:Y:S05]  /*2770*/  BSYNC B1 ;  /* 0x0000000000017941 */ /* 0x000fea0003800000 */
.L_x_43:
        /* <DEDUP_REMOVED lines=10> */
.L_x_46:
[----:B------:R-:W-:Y:S05]  /*2820*/  BSYNC B1 ;  /* 0x0000000000017941 */ /* 0x000fea0003800000 */
.L_x_45:
[----:B0----5:R-:W-:Y:S01]  /*2830*/  HADD2.F32 R12, -RZ, R18.H0_H0 ;  /* 0x20000012ff0c7230 */ /* 0x021fe20000004100 */
        /* <DEDUP_REMOVED lines=9> */
.L_x_48:
[----:B------:R-:W-:Y:S05]  /*28d0*/  BSYNC B1 ;  /* 0x0000000000017941 */ /* 0x000fea0003800000 */
.L_x_47:
        /* <DEDUP_REMOVED lines=9> */
.L_x_50:
[----:B------:R-:W-:Y:S05]  /*2970*/  BSYNC B1 ;  /* 0x0000000000017941 */ /* 0x000fea0003800000 */
.L_x_49:
[----:B0----5:R-:W-:Y:S01]  /*2980*/  HADD2.F32 R12, -RZ, R18.H0_H0 ;  /* 0x20000012ff0c7230 */ /* 0x021fe20000004100 */
        /* <DEDUP_REMOVED lines=8> */
.L_x_52:
[----:B------:R-:W-:Y:S05]  /*2a10*/  BSYNC B1 ;  /* 0x0000000000017941 */ /* 0x000fea0003800000 */
.L_x_51:
        /* <DEDUP_REMOVED lines=10> */
.L_x_54:
[----:B------:R-:W-:Y:S05]  /*2ac0*/  BSYNC B1 ;  /* 0x0000000000017941 */ /* 0x000fea0003800000 */
.L_x_53:
        /* <DEDUP_REMOVED lines=10> */
.L_x_56:
[----:B------:R-:W-:Y:S05]  /*2b70*/  BSYNC B1 ;  /* 0x0000000000017941 */ /* 0x000fea0003800000 */
.L_x_55:
        /* <DEDUP_REMOVED lines=9> */
.L_x_58:
[----:B------:R-:W-:Y:S05]  /*2c10*/  BSYNC B1 ;  /* 0x0000000000017941 */ /* 0x000fea0003800000 */
.L_x_57:
        /* <DEDUP_REMOVED lines=9> */
.L_x_60:
[----:B------:R-:W-:Y:S05]  /*2cb0*/  BSYNC B1 ;  /* 0x0000000000017941 */ /* 0x000fea0003800000 */
.L_x_59:
        /* <DEDUP_REMOVED lines=10> */
.L_x_62:
[----:B------:R-:W-:Y:S05]  /*2d60*/  BSYNC B1 ;  /* 0x0000000000017941 */ /* 0x000fea0003800000 */
.L_x_61:
        /* <DEDUP_REMOVED lines=10> */
.L_x_64:
[----:B------:R-:W-:Y:S05]  /*2e10*/  BSYNC B1 ;  /* 0x0000000000017941 */ /* 0x000fea0003800000 */
.L_x_63:
        /* <DEDUP_REMOVED lines=9> */
.L_x_66:
[----:B------:R-:W-:Y:S05]  /*2eb0*/  BSYNC B1 ;  /* 0x0000000000017941 */ /* 0x000fea0003800000 */
.L_x_65:
        /* <DEDUP_REMOVED lines=9> */
.L_x_68:
[----:B------:R-:W-:Y:S05]  /*2f50*/  BSYNC B1 ;  /* 0x0000000000017941 */ /* 0x000fea0003800000 */
.L_x_67:
        /* <DEDUP_REMOVED lines=10> */
.L_x_70:
[----:B------:R-:W-:Y:S05]  /*3000*/  BSYNC B1 ;  /* 0x0000000000017941 */ /* 0x000fea0003800000 */
.L_x_69:
        /* <DEDUP_REMOVED lines=10> */
.L_x_72:
[----:B------:R-:W-:Y:S05]  /*30b0*/  BSYNC B1 ;  /* 0x0000000000017941 */ /* 0x000fea0003800000 */
.L_x_71:
        /* <DEDUP_REMOVED lines=9> */
.L_x_74:
[----:B------:R-:W-:Y:S05]  /*3150*/  BSYNC B1 ;  /* 0x0000000000017941 */ /* 0x000fea0003800000 */
.L_x_73:
        /* <DEDUP_REMOVED lines=9> */
.L_x_76:
[----:B------:R-:W-:Y:S05]  /*31f0*/  BSYNC B1 ;  /* 0x0000000000017941 */ /* 0x000fea0003800000 */
.L_x_75:
        /* <DEDUP_REMOVED lines=10> */
.L_x_78:
[----:B------:R-:W-:Y:S05]  /*32a0*/  BSYNC B1 ;  /* 0x0000000000017941 */ /* 0x000fea0003800000 */
.L_x_77:
        /* <DEDUP_REMOVED lines=10> */
.L_x_80:
[----:B------:R-:W-:Y:S05]  /*3350*/  BSYNC B1 ;  /* 0x0000000000017941 */ /* 0x000fea0003800000 */
.L_x_79:
        /* <DEDUP_REMOVED lines=9> */
.L_x_82:
[----:B------:R-:W-:Y:S05]  /*33f0*/  BSYNC B1 ;  /* 0x0000000000017941 */ /* 0x000fea0003800000 */
.L_x_81:
        /* <DEDUP_REMOVED lines=9> */
.L_x_84:
[----:B------:R-:W-:Y:S05]  /*3490*/  BSYNC B1 ;  /* 0x0000000000017941 */ /* 0x000fea0003800000 */
.L_x_83:
        /* <DEDUP_REMOVED lines=10> */
.L_x_86:
[----:B------:R-:W-:Y:S05]  /*3540*/  BSYNC B1 ;  /* 0x0000000000017941 */ /* 0x000fea0003800000 */
.L_x_85:
        /* <DEDUP_REMOVED lines=10> */
.L_x_88:
[----:B------:R-:W-:Y:S05]  /*35f0*/  BSYNC B1 ;  /* 0x0000000000017941 */ /* 0x000fea0003800000 */
.L_x_87:
        /* <DEDUP_REMOVED lines=9> */
.L_x_90:
[----:B------:R-:W-:Y:S05]  /*3690*/  BSYNC B1 ;  /* 0x0000000000017941 */ /* 0x000fea0003800000 */
.L_x_89:
        /* <DEDUP_REMOVED lines=9> */
.L_x_92:
[----:B------:R-:W-:Y:S05]  /*3730*/  BSYNC B1 ;  /* 0x0000000000017941 */ /* 0x000fea0003800000 */
.L_x_91:
        /* <DEDUP_REMOVED lines=10> */
.L_x_94:
[----:B------:R-:W-:Y:S05]  /*37e0*/  BSYNC B1 ;  /* 0x0000000000017941 */ /* 0x000fea0003800000 */
.L_x_93:
        /* <DEDUP_REMOVED lines=10> */
.L_x_96:
[----:B------:R-:W-:Y:S05]  /*3890*/  BSYNC B1 ;  /* 0x0000000000017941 */ /* 0x000fea0003800000 */
.L_x_95:
        /* <DEDUP_REMOVED lines=9> */
.L_x_98:
[----:B------:R-:W-:Y:S05]  /*3930*/  BSYNC B1 ;  /* 0x0000000000017941 */ /* 0x000fea0003800000 */
.L_x_97:
        /* <DEDUP_REMOVED lines=9> */
.L_x_100:
[----:B------:R-:W-:Y:S05]  /*39d0*/  BSYNC B1 ;  /* 0x0000000000017941 */ /* 0x000fea0003800000 */
.L_x_99:
        /* <DEDUP_REMOVED lines=10> */
.L_x_102:
[----:B------:R-:W-:Y:S05]  /*3a80*/  BSYNC B1 ;  /* 0x0000000000017941 */ /* 0x000fea0003800000 */
.L_x_101:
        /* <DEDUP_REMOVED lines=10> */
.L_x_104:
[----:B------:R-:W-:Y:S05]  /*3b30*/  BSYNC B1 ;  /* 0x0000000000017941 */ /* 0x000fea0003800000 */
.L_x_103:
        /* <DEDUP_REMOVED lines=9> */
.L_x_106:
[----:B------:R-:W-:Y:S05]  /*3bd0*/  BSYNC B1 ;  /* 0x0000000000017941 */ /* 0x000fea0003800000 */
.L_x_105:
        /* <DEDUP_REMOVED lines=9> */
.L_x_108:
[----:B------:R-:W-:Y:S05]  /*3c70*/  BSYNC B1 ;  /* 0x0000000000017941 */ /* 0x000fea0003800000 */
.L_x_107:
        /* <DEDUP_REMOVED lines=10> */
.L_x_110:
[----:B------:R-:W-:Y:S05]  /*3d20*/  BSYNC B1 ;  /* 0x0000000000017941 */ /* 0x000fea0003800000 */
.L_x_109:
        /* <DEDUP_REMOVED lines=10> */
.L_x_112:
[----:B------:R-:W-:Y:S05]  /*3dd0*/  BSYNC B1 ;  /* 0x0000000000017941 */ /* 0x000fea0003800000 */
.L_x_111:
        /* <DEDUP_REMOVED lines=9> */
.L_x_114:
[----:B------:R-:W-:Y:S05]  /*3e70*/  BSYNC B1 ;  /* 0x0000000000017941 */ /* 0x000fea0003800000 */
.L_x_113:
        /* <DEDUP_REMOVED lines=9> */
.L_x_116:
[----:B------:R-:W-:Y:S05]  /*3f10*/  BSYNC B1 ;  /* 0x0000000000017941 */ /* 0x000fea0003800000 */
.L_x_115:
        /* <DEDUP_REMOVED lines=10> */
.L_x_118:
[----:B------:R-:W-:Y:S05]  /*3fc0*/  BSYNC B1 ;  /* 0x0000000000017941 */ /* 0x000fea0003800000 */
.L_x_117:
        /* <DEDUP_REMOVED lines=10> */
.L_x_120:
[----:B------:R-:W-:Y:S05]  /*4070*/  BSYNC B1 ;  /* 0x0000000000017941 */ /* 0x000fea0003800000 */
.L_x_119:
        /* <DEDUP_REMOVED lines=9> */
.L_x_122:
[----:B------:R-:W-:Y:S05]  /*4110*/  BSYNC B1 ;  /* 0x0000000000017941 */ /* 0x000fea0003800000 */
.L_x_121:
        /* <DEDUP_REMOVED lines=9> */
.L_x_124:
[----:B------:R-:W-:Y:S05]  /*41b0*/  BSYNC B1 ;  /* 0x0000000000017941 */ /* 0x000fea0003800000 */
.L_x_123:
        /* <DEDUP_REMOVED lines=10> */
.L_x_126:
[----:B------:R-:W-:Y:S05]  /*4260*/  BSYNC B1 ;  /* 0x0000000000017941 */ /* 0x000fea0003800000 */
.L_x_125:
        /* <DEDUP_REMOVED lines=10> */
.L_x_128:
[----:B------:R-:W-:Y:S05]  /*4310*/  BSYNC B1 ;  /* 0x0000000000017941 */ /* 0x000fea0003800000 */
.L_x_127:
        /* <DEDUP_REMOVED lines=9> */
.L_x_130:
[----:B------:R-:W-:Y:S05]  /*43b0*/  BSYNC B1 ;  /* 0x0000000000017941 */ /* 0x000fea0003800000 */
.L_x_129:
        /* <DEDUP_REMOVED lines=9> */
.L_x_132:
[----:B------:R-:W-:Y:S05]  /*4450*/  BSYNC B1 ;  /* 0x0000000000017941 */ /* 0x000fea0003800000 */
.L_x_131:
        /* <DEDUP_REMOVED lines=10> */
.L_x_134:
[----:B------:R-:W-:Y:S05]  /*4500*/  BSYNC B1 ;  /* 0x0000000000017941 */ /* 0x000fea0003800000 */
.L_x_133:
        /* <DEDUP_REMOVED lines=10> */
.L_x_136:
[----:B------:R-:W-:Y:S05]  /*45b0*/  BSYNC B1 ;  /* 0x0000000000017941 */ /* 0x000fea0003800000 */
.L_x_135:
        /* <DEDUP_REMOVED lines=9> */
.L_x_138:
[----:B------:R-:W-:Y:S05]  /*4650*/  BSYNC B1 ;  /* 0x0000000000017941 */ /* 0x000fea0003800000 */
.L_x_137:
        /* <DEDUP_REMOVED lines=9> */
.L_x_140:
[----:B------:R-:W-:Y:S05]  /*46f0*/  BSYNC B1 ;  /* 0x0000000000017941 */ /* 0x000fea0003800000 */
.L_x_139:
        /* <DEDUP_REMOVED lines=10> */
.L_x_142:
[----:B------:R-:W-:Y:S05]  /*47a0*/  BSYNC B1 ;  /* 0x0000000000017941 */ /* 0x000fea0003800000 */
.L_x_141:
        /* <DEDUP_REMOVED lines=10> */
.L_x_144:
[----:B------:R-:W-:Y:S05]  /*4850*/  BSYNC B1 ;  /* 0x0000000000017941 */ /* 0x000fea0003800000 */
.L_x_143:
        /* <DEDUP_REMOVED lines=9> */
.L_x_146:
[----:B------:R-:W-:Y:S05]  /*48f0*/  BSYNC B1 ;  /* 0x0000000000017941 */ /* 0x000fea0003800000 */
.L_x_145:
        /* <DEDUP_REMOVED lines=9> */
.L_x_148:
[----:B------:R-:W-:Y:S05]  /*4990*/  BSYNC B1 ;  /* 0x0000000000017941 */ /* 0x000fea0003800000 */
.L_x_147:
        /* <DEDUP_REMOVED lines=10> */
.L_x_150:
[----:B------:R-:W-:Y:S05]  /*4a40*/  BSYNC B1 ;  /* 0x0000000000017941 */ /* 0x000fea0003800000 */
.L_x_149:
[----:B0----5:R-:W-:Y:S01]  /*4a50*/  HADD2.F32 R12, -RZ, R18.H0_H0 ;  /* 0x20000012ff0c7230 */ /* 0x021fe20000004100 */
[----:B------:R-:W-:Y:S01]  /*4a60*/  ISETP.GT.AND P0, PT, R2, 0x79, PT ;  /* 0x000000790200780c */ /* 0x000fe20003f04270 */
[----:B------:R-:W-:Y:S01]  /*4a70*/  @P2 IMAD.MOV.U32 R2, RZ, RZ, R8 ;  /* 0x000000ffff022224 */ /* 0x000fe200078e0008 */
[----:B------:R-:W-:Y:S02]  /*4a80*/  BSSY B1, `(.L_x_151) ;  /* 0x000000a000017945 */ /* 0x000fe40003800000 */
[----:B------:R-:W-:Y:S01]  /*4a90*/  FMUL R3, R12, R23 ;  /* 0x000000170c037220 */ /* 0x000fe20000400000 */
[----:B------:R-:W-:-:S03]  /*4aa0*/  ISETP.GT.AND P3, PT, R0, RZ, P0 ;  /* 0x000000ff0000720c */ /* 0x000fc60000764270 */
[----:B------:R-:W-:-:S05]  /*4ab0*/  FFMA R3, R84, R22, R3 ;  /* 0x0000001654037223 */ /* 0x000fca0000000003 */
[----:B------:R-:W-:-:S04]  /*4ac0*/  F2FP.F16.F32.PACK_AB R3, RZ, R3 ;  /* 0x00000003ff03723e */ /* 0x000fc800000000ff */
[----:B------:R-:W-:Y:S01]  /*4ad0*/  PRMT R12, R3, 0x7610, R12 ;  /* 0x00007610030c7816 */ /* 0x000fe2000000000c */
[----:B------:R-:W-:-:S05]  /*4ae0*/  @P2 IMAD.MOV.U32 R3, RZ, RZ, R9 ;  /* 0x000000ffff032224 */ /* 0x000fca00078e0009 */
[----:B------:R0:W-:Y:S01]  /*4af0*/  @P2 STG.E.U16 desc[UR52][R2.64+0xf0], R12 ;  /* 0x0000f00c02002986 */ /* 0x0001e2000c101534 */
[----:B------:R-:W-:Y:S05]  /*4b00*/  @!P3 BRA `(.L_x_152) ;  /* 0x000000000004b947 */ /* 0x000fea0003800000 */
[----:B------:R0:W5:Y:S02]  /*4b10*/  LDG.E.LTC128B.U16 R18, desc[UR52][R4.64+0xf2] ;  /* 0x0000f23404127981 */ /* 0x000164000c1e1520 */
.L_x_152:
[----:B------:R-:W-:Y:S05]  /*4b20*/  BSYNC B1 ;  /* 0x0000000000017941 */ /* 0x000fea0003800000 */
.L_x_151:
        /* <DEDUP_REMOVED lines=9> */
.L_x_154:
[----:B------:R-:W-:Y:S05]  /*4bc0*/  BSYNC B1 ;  /* 0x0000000000017941 */ /* 0x000fea0003800000 */
.L_x_153:
[----:B0----5:R-:W-:Y:S01]  /*4bd0*/  HADD2.F32 R2, -RZ, R18.H0_H0 ;  /* 0x20000012ff027230 */ /* 0x021fe20000004100 */
[----:B------:R-:W-:Y:S01]  /*4be0*/  ISETP.GT.AND P0, PT, R0, 0x8, P0 ;  /* 0x000000080000780c */ /* 0x000fe20000704270 */
[----:B------:R-:W-:Y:S03]  /*4bf0*/  BSSY B1, `(.L_x_155) ;  /* 0x000000a000017945 */ /* 0x000fe60003800000 */
[----:B------:R-:W-:Y:S01]  /*4c00*/  FMUL R3, R2, R23 ;  /* 0x0000001702037220 */ /* 0x000fe20000400000 */
[----:B------:R-:W-:-:S03]  /*4c10*/  @P1 IMAD.MOV.U32 R2, RZ, RZ, R10 ;  /* 0x000000ffff021224 */ /* 0x000fc600078e000a */
[----:B------:R-:W-:-:S05]  /*4c20*/  FFMA R3, R86, R22, R3 ;  /* 0x0000001656037223 */ /* 0x000fca0000000003 */
[----:B------:R-:W-:-:S04]  /*4c30*/  F2FP.F16.F32.PACK_AB R3, RZ, R3 ;  /* 0x00000003ff03723e */ /* 0x000fc800000000ff */
[----:B---34-:R-:W-:Y:S01]  /*4c40*/  PRMT R4, R3, 0x7610, R4 ;  /* 0x0000761003047816 */ /* 0x018fe20000000004 */
[----:B------:R-:W-:-:S05]  /*4c50*/  @P1 IMAD.MOV.U32 R3, RZ, RZ, R11 ;  /* 0x000000ffff031224 */ /* 0x000fca00078e000b */
[----:B------:R0:W-:Y:S01]  /*4c60*/  @P1 STG.E.U16 desc[UR52][R2.64+0xf0], R4 ;  /* 0x0000f00402001986 */ /* 0x0001e2000c101534 */
[----:B------:R-:W-:Y:S05]  /*4c70*/  @!P0 BRA `(.L_x_156) ;  /* 0x0000000000048947 */ /* 0x000fea0003800000 */
[----:B------:R3:W5:Y:S02]  /*4c80*/  LDG.E.LTC128B.U16 R18, desc[UR52][R6.64+0xf2] ;  /* 0x0000f23406127981 */ /* 0x000764000c1e1520 */
.L_x_156:
[----:B------:R-:W-:Y:S05]  /*4c90*/  BSYNC B1 ;  /* 0x0000000000017941 */ /* 0x000fea0003800000 */
.L_x_155:
[----:B------:R-:W-:Y:S05]  /*4ca0*/  @!P0 BRA `(.L_x_157) ;  /* 0x0000001000f08947 */ /* 0x000fea0003800000 */
[----:B-----5:R-:W-:-:S05]  /*4cb0*/  HADD2.F32 R18, -RZ, R18.H0_H0 ;  /* 0x20000012ff127230 */ /* 0x020fca0000004100 */
[----:B------:R-:W-:-:S04]  /*4cc0*/  FMUL R18, R18, R23 ;  /* 0x0000001712127220 */ /* 0x000fc80000400000 */
[----:B------:R-:W-:-:S05]  /*4cd0*/  FFMA R18, R87, R22, R18 ;  /* 0x0000001657127223 */ /* 0x000fca0000000012 */
[----:B------:R-:W-:-:S05]  /*4ce0*/  F2FP.F16.F32.PACK_AB R18, RZ, R18 ;  /* 0x00000012ff12723e */ /* 0x000fca00000000ff */
[----:B------:R4:W-:Y:S01]  /*4cf0*/  STG.E.U16 desc[UR52][R10.64+0xf2], R18 ;  /* 0x0000f2120a007986 */ /* 0x0009e2000c101534 */
[----:B------:R-:W-:Y:S05]  /*4d00*/  BRA `(.L_x_157) ;  /* 0x0000001000d87947 */ /* 0x000fea0003800000 */
.L_x_32:
[----:B------:R-:W-:Y:S01]  /*4d10*/  ISETP.GT.AND P0, PT, R2, 0x1, PT ;  /* 0x000000010200780c */ /* 0x000fe20003f04270 */
[----:B------:R-:W-:Y:S01]  /*4d20*/  ULDC.64 UR4, c[0x0][0x5c0] ;  /* 0x0001700000047ab9 */ /* 0x000fe20000000a00 */
[-C--:B------:R-:W-:Y:S01]  /*4d30*/  FMUL R24, R24, R22.reuse ;  /* 0x0000001618187220 */ /* 0x080fe20000400000 */
[-C--:B------:R-:W-:Y:S01]  /*4d40*/  FMUL R25, R25, R22.reuse ;  /* 0x0000001619197220 */ /* 0x080fe20000400000 */
[----:B------:R-:W-:Y:S01]  /*4d50*/  ISETP.GT.AND P3, PT, R0, RZ, P0 ;  /* 0x000000ff0000720c */ /* 0x000fe20000764270 */
[-C--:B------:R-:W-:Y:S01]  /*4d60*/  FMUL R26, R26, R22.reuse ;  /* 0x000000161a1a7220 */ /* 0x080fe20000400000 */
[----:B------:R-:W-:Y:S01]  /*4d70*/  LEA R4, P4, R102, UR4, 0x1 ;  /* 0x0000000466047c11 */ /* 0x000fe2000f8808ff */
[----:B------:R-:W-:Y:S01]  /*4d80*/  FMUL R27, R27, R22 ;  /* 0x000000161b1b7220 */ /* 0x000fe20000400000 */
[----:B------:R-:W-:Y:S01]  /*4d90*/  F2FP.F16.F32.PACK_AB R24, RZ, R24 ;  /* 0x00000018ff18723e */ /* 0x000fe200000000ff */
[-C--:B------:R-:W-:Y:S01]  /*4da0*/  FMUL R28, R28, R22.reuse ;  /* 0x000000161c1c7220 */ /* 0x080fe20000400000 */
[----:B------:R-:W-:Y:S01]  /*4db0*/  LEA.HI.X R5, R102, UR5, R9, 0x1, P4 ;  /* 0x0000000566057c11 */ /* 0x000fe2000a0f0c09 */
[-C--:B------:R-:W-:Y:S01]  /*4dc0*/  FMUL R29, R29, R22.reuse ;  /* 0x000000161d1d7220 */ /* 0x080fe20000400000 */
[----:B------:R-:W-:Y:S01]  /*4dd0*/  F2FP.F16.F32.PACK_AB R25, RZ, R25 ;  /* 0x00000019ff19723e */ /* 0x000fe200000000ff */
[----:B------:R-:W-:Y:S01]  /*4de0*/  FMUL R30, R30, R22 ;  /* 0x000000161e1e7220 */ /* 0x000fe20000400000 */
[C---:B------:R-:W-:Y:S01]  /*4df0*/  SHF.L.U64.HI R7, R6.reuse, 0x4, R7 ;  /* 0x0000000406077819 */ /* 0x040fe20000010207 */
[----:B------:R-:W-:Y:S01]  /*4e00*/  @P1 STG.E.U16 desc[UR52][R4.64], R24 ;  /* 0x0000001804001986 */ /* 0x000fe2000c101534 */
[----:B------:R-:W-:Y:S01]  /*4e10*/  LEA R6, P4, R6, R4, 0x4 ;  /* 0x0000000406067211 */ /* 0x000fe200078820ff */
[-C--:B------:R-:W-:Y:S01]  /*4e20*/  FMUL R31, R31, R22.reuse ;  /* 0x000000161f1f7220 */ /* 0x080fe20000400000 */
[----:B------:R-:W-:Y:S01]  /*4e30*/  ISETP.GT.AND P2, PT, R0, 0x8, P2 ;  /* 0x000000080000780c */ /* 0x000fe20001744270 */
[----:B------:R-:W-:Y:S01]  /*4e40*/  @P3 STG.E.U16 desc[UR52][R4.64+0x2], R25 ;  /* 0x0000021904003986 */ /* 0x000fe2000c101534 */
[----:B------:R-:W-:Y:S01]  /*4e50*/  ISETP.GT.AND P1, PT, R2, 0x8, PT ;  /* 0x000000080200780c */ /* 0x000fe20003f24270 */
[----:B------:R-:W-:Y:S01]  /*4e60*/  IMAD.X R7, R7, 0x1, R5, P4 ;  /* 0x0000000107077824 */ /* 0x000fe200020e0605 */
[----:B------:R-:W-:Y:S01]  /*4e70*/  ISETP.GT.AND P3, PT, R0, 0x8, P0 ;  /* 0x000000080000780c */ /* 0x000fe20000764270 */
[-C--:B------:R-:W-:Y:S01]  /*4e80*/  FMUL R32, R32, R22.reuse ;  /* 0x0000001620207220 */ /* 0x080fe20000400000 */
[----:B------:R-:W-:Y:S01]  /*4e90*/  ISETP.GT.AND P0, PT, R2, 0x9, PT ;  /* 0x000000090200780c */ /* 0x000fe20003f04270 */
[-C--:B------:R-:W-:Y:S01]  /*4ea0*/  FMUL R33, R33, R22.reuse ;  /* 0x0000001621217220 */ /* 0x080fe20000400000 */
[----:B------:R-:W-:Y:S01]  /*4eb0*/  ISETP.GT.AND P5, PT, R0, RZ, P1 ;  /* 0x000000ff0000720c */ /* 0x000fe20000fa4270 */
[-C--:B------:R-:W-:Y:S01]  /*4ec0*/  FMUL R34, R34, R22.reuse ;  /* 0x0000001622227220 */ /* 0x080fe20000400000 */
[----:B------:R-:W-:Y:S01]  /*4ed0*/  ISETP.GT.AND P4, PT, R0, RZ, P0 ;  /* 0x000000ff0000720c */ /* 0x000fe20000784270 */
[----:B------:R-:W-:Y:S01]  /*4ee0*/  FMUL R35, R35, R22 ;  /* 0x0000001623237220 */ /* 0x000fe20000400000 */
[----:B------:R-:W-:Y:S01]  /*4ef0*/  F2FP.F16.F32.PACK_AB R26, RZ, R26 ;  /* 0x0000001aff1a723e */ /* 0x000fe200000000ff */
[-C--:B------:R-:W-:Y:S01]  /*4f00*/  FMUL R36, R36, R22.reuse ;  /* 0x0000001624247220 */ /* 0x080fe20000400000 */
[----:B------:R-:W-:Y:S01]  /*4f10*/  F2FP.F16.F32.PACK_AB R27, RZ, R27 ;  /* 0x0000001bff1b723e */ /* 0x000fe200000000ff */
[----:B------:R-:W-:Y:S01]  /*4f20*/  FMUL R37, R37, R22 ;  /* 0x0000001625257220 */ /* 0x000fe20000400000 */
[----:B------:R-:W-:Y:S01]  /*4f30*/  F2FP.F16.F32.PACK_AB R28, RZ, R28 ;  /* 0x0000001cff1c723e */ /* 0x000fe200000000ff */
[----:B------:R-:W-:Y:S01]  /*4f40*/  @P2 STG.E.U16 desc[UR52][R6.64], R26 ;  /* 0x0000001a06002986 */ /* 0x000fe2000c101534 */
[----:B------:R-:W-:Y:S01]  /*4f50*/  F2FP.F16.F32.PACK_AB R29, RZ, R29 ;  /* 0x0000001dff1d723e */ /* 0x000fe200000000ff */
[-C--:B------:R-:W-:Y:S01]  /*4f60*/  FMUL R38, R38, R22.reuse ;  /* 0x0000001626267220 */ /* 0x080fe20000400000 */
[----:B------:R-:W-:Y:S01]  /*4f70*/  ISETP.GT.AND P1, PT, R0, 0x8, P1 ;  /* 0x000000080000780c */ /* 0x000fe20000f24270 */
[----:B------:R-:W-:Y:S01]  /*4f80*/  @P3 STG.E.U16 desc[UR52][R6.64+0x2], R27 ;  /* 0x0000021b06003986 */ /* 0x000fe2000c101534 */
[----:B------:R-:W-:Y:S01]  /*4f90*/  ISETP.GT.AND P3, PT, R2, 0x10, PT ;  /* 0x000000100200780c */ /* 0x000fe20003f64270 */
[-C--:B------:R-:W-:Y:S01]  /*4fa0*/  FMUL R39, R39, R22.reuse ;  /* 0x0000001627277220 */ /* 0x080fe20000400000 */
[----:B------:R-:W-:Y:S01]  /*4fb0*/  ISETP.GT.AND P2, PT, R0, 0x8, P0 ;  /* 0x000000080000780c */ /* 0x000fe20000744270 */
[----:B------:R-:W-:Y:S01]  /*4fc0*/  @P5 STG.E.U16 desc[UR52][R4.64+0x10], R28 ;  /* 0x0000101c04005986 */ /* 0x000fe2000c101534 */
[----:B------:R-:W-:Y:S01]  /*4fd0*/  ISETP.GT.AND P0, PT, R2, 0x11, PT ;  /* 0x000000110200780c */ /* 0x000fe20003f04270 */
[----:B------:R-:W-:Y:S01]  /*4fe0*/  FMUL R40, R40, R22 ;  /* 0x0000001628287220 */ /* 0x000fe20000400000 */
[----:B------:R-:W-:Y:S01]  /*4ff0*/  F2FP.F16.F32.PACK_AB R30, RZ, R30 ;  /* 0x0000001eff1e723e */ /* 0x000fe200000000ff */
[----:B------:R-:W-:Y:S01]  /*5000*/  @P4 STG.E.U16 desc[UR52][R4.64+0x12], R29 ;  /* 0x0000121d04004986 */ /* 0x000fe2000c101534 */
[C---:B------:R-:W-:Y:S01]  /*5010*/  ISETP.GT.AND P4, PT, R0.reuse, RZ, P3 ;  /* 0x000000ff0000720c */ /* 0x040fe20001f84270 */
[-C--:B------:R-:W-:Y:S01]  /*5020*/  FMUL R41, R41, R22.reuse ;  /* 0x0000001629297220 */ /* 0x080fe20000400000 */
[----:B------:R-:W-:Y:S01]  /*5030*/  ISETP.GT.AND P5, PT, R0, RZ, P0 ;  /* 0x000000ff0000720c */ /* 0x000fe200007a4270 */
[----:B------:R-:W-:Y:S01]  /*5040*/  @P1 STG.E.U16 desc[UR52][R6.64+0x10], R30 ;  /* 0x0000101e06001986 */ /* 0x000fe2000c101534 */
[----:B------:R-:W-:Y:S01]  /*5050*/  F2FP.F16.F32.PACK_AB R31, RZ, R31 ;  /* 0x0000001fff1f723e */ /* 0x000fe200000000ff */
[----:B------:R-:W-:Y:S01]  /*5060*/  FMUL R42, R42, R22 ;  /* 0x000000162a2a7220 */ /* 0x000fe20000400000 */
[----:B------:R-:W-:Y:S01]  /*5070*/  F2FP.F16.F32.PACK_AB R32, RZ, R32 ;  /* 0x00000020ff20723e */ /* 0x000fe200000000ff */
[-C--:B------:R-:W-:Y:S01]  /*5080*/  FMUL R43, R43, R22.reuse ;  /* 0x000000162b2b7220 */ /* 0x080fe20000400000 */
[----:B------:R-:W-:Y:S01]  /*5090*/  ISETP.GT.AND P1, PT, R0, 0x8, P3 ;  /* 0x000000080000780c */ /* 0x000fe20001f24270 */
[----:B------:R-:W-:Y:S01]  /*50a0*/  @P2 STG.E.U16 desc[UR52][R6.64+0x12], R31 ;  /* 0x0000121f06002986 */ /* 0x000fe2000c101534 */
[----:B------:R-:W-:Y:S01]  /*50b0*/  F2FP.F16.F32.PACK_AB R33, RZ, R33 ;  /* 0x00000021ff21723e */ /* 0x000fe200000000ff */
[-C--:B------:R-:W-:Y:S01]  /*50c0*/  FMUL R44, R44, R22.reuse ;  /* 0x000000162c2c7220 */ /* 0x080fe20000400000 */
[----:B------:R-:W-:Y:S01]  /*50d0*/  ISETP.GT.AND P3, PT, R2, 0x18, PT ;  /* 0x000000180200780c */ /* 0x000fe20003f64270 */
[----:B------:R-:W-:Y:S01]  /*50e0*/  @P4 STG.E.U16 desc[UR52][R4.64+0x20], R32 ;  /* 0x0000202004004986 */ /* 0x000fe2000c101534 */
[----:B------:R-:W-:Y:S01]  /*50f0*/  ISETP.GT.AND P2, PT, R0, 0x8, P0 ;  /* 0x000000080000780c */ /* 0x000fe20000744270 */
[-C--:B------:R-:W-:Y:S01]  /*5100*/  FMUL R45, R45, R22.reuse ;  /* 0x000000162d2d7220 */ /* 0x080fe20000400000 */
[----:B------:R-:W-:Y:S01]  /*5110*/  ISETP.GT.AND P0, PT, R2, 0x19, PT ;  /* 0x000000190200780c */ /* 0x000fe20003f04270 */
[----:B------:R-:W-:Y:S01]  /*5120*/  @P5 STG.E.U16 desc[UR52][R4.64+0x22], R33 ;  /* 0x0000222104005986 */ /* 0x000fe2000c101534 */
[----:B------:R-:W-:Y:S01]  /*5130*/  ISETP.GT.AND P4, PT, R0, RZ, P3 ;  /* 0x000000ff0000720c */ /* 0x000fe20001f84270 */
[----:B------:R-:W-:Y:S01]  /*5140*/  FMUL R46, R46, R22 ;  /* 0x000000162e2e7220 */ /* 0x000fe20000400000 */
[----:B------:R-:W-:Y:S01]  /*5150*/  F2FP.F16.F32.PACK_AB R34, RZ, R34 ;  /* 0x00000022ff22723e */ /* 0x000fe200000000ff */
[-C--:B------:R-:W-:Y:S01]  /*5160*/  FMUL R47, R47, R22.reuse ;  /* 0x000000162f2f7220 */ /* 0x080fe20000400000 */
[----:B------:R-:W-:Y:S01]  /*5170*/  ISETP.GT.AND P5, PT, R0, RZ, P0 ;  /* 0x000000ff0000720c */ /* 0x000fe200007a4270 */
[----:B------:R-:W-:Y:S01]  /*5180*/  FMUL R48, R48, R22 ;  /* 0x0000001630307220 */ /* 0x000fe20000400000 */
[----:B------:R-:W-:Y:S01]  /*5190*/  F2FP.F16.F32.PACK_AB R35, RZ, R35 ;  /* 0x00000023ff23723e */ /* 0x000fe200000000ff */
[----:B------:R-:W-:Y:S01]  /*51a0*/  @P1 STG.E.U16 desc[UR52][R6.64+0x20], R34 ;  /* 0x0000202206001986 */ /* 0x000fe2000c101534 */
        /* <DEDUP_REMOVED lines=129> */
[----:B------:R-:W-:Y:S01]  /*59c0*/  FMUL R87, R87, R22 ;  /* 0x0000001657577220 */ /* 0x000fe20000400000 */
[----:B------:R-:W-:Y:S01]  /*59d0*/  ISETP.GT.AND P0, PT, R2, 0x51, PT ;  /* 0x000000510200780c */ /* 0x000fe20003f04270 */
[----:B------:R-:W-:Y:S01]  /*59e0*/  @P5 STG.E.U16 desc[UR52][R4.64+0x92], R61 ;  /* 0x0000923d04005986 */ /* 0x000fe2000c101534 */
[----:B------:R-:W-:-:S02]  /*59f0*/  ISETP.GT.AND P4, PT, R0, RZ, P3 ;  /* 0x000000ff0000720c */ /* 0x000fc40001f84270 */
[----:B------:R-:W-:Y:S02]  /*5a00*/  F2FP.F16.F32.PACK_AB R62, RZ, R62 ;  /* 0x0000003eff3e723e */ /* 0x000fe400000000ff */
[C---:B------:R-:W-:Y:S02]  /*5a10*/  ISETP.GT.AND P5, PT, R0.reuse, RZ, P0 ;  /* 0x000000ff0000720c */ /* 0x040fe400007a4270 */
[----:B------:R-:W-:Y:S01]  /*5a20*/  F2FP.F16.F32.PACK_AB R63, RZ, R63 ;  /* 0x0000003fff3f723e */ /* 0x000fe200000000ff */
[----:B------:R-:W-:Y:S01]  /*5a30*/  @P1 STG.E.U16 desc[UR52][R6.64+0x90], R62 ;  /* 0x0000903e06001986 */ /* 0x000fe2000c101534 */
[----:B------:R-:W-:Y:S02]  /*5a40*/  F2FP.F16.F32.PACK_AB R64, RZ, R64 ;  /* 0x00000040ff40723e */ /* 0x000fe400000000ff */
[----:B------:R-:W-:Y:S01]  /*5a50*/  ISETP.GT.AND P1, PT, R0, 0x8, P3 ;  /* 0x000000080000780c */ /* 0x000fe20001f24270 */
[----:B------:R-:W-:Y:S01]  /*5a60*/  @P2 STG.E.U16 desc[UR52][R6.64+0x92], R63 ;  /* 0x0000923f06002986 */ /* 0x000fe2000c101534 */
[----:B------:R-:W-:-:S02]  /*5a70*/  F2FP.F16.F32.PACK_AB R65, RZ, R65 ;  /* 0x00000041ff41723e */ /* 0x000fc400000000ff */
[----:B------:R-:W-:Y:S01]  /*5a80*/  ISETP.GT.AND P2, PT, R2, 0x58, PT ;  /* 0x000000580200780c */ /* 0x000fe20003f44270 */
[----:B------:R-:W-:Y:S01]  /*5a90*/  @P4 STG.E.U16 desc[UR52][R4.64+0xa0], R64 ;  /* 0x0000a04004004986 */ /* 0x000fe2000c101534 */
[----:B------:R-:W-:Y:S02]  /*5aa0*/  ISETP.GT.AND P0, PT, R0, 0x8, P0 ;  /* 0x000000080000780c */ /* 0x000fe40000704270 */
[----:B------:R-:W-:Y:S01]  /*5ab0*/  ISETP.GT.AND P3, PT, R2, 0x59, PT ;  /* 0x000000590200780c */ /* 0x000fe20003f64270 */
[----:B------:R-:W-:Y:S01]  /*5ac0*/  @P5 STG.E.U16 desc[UR52][R4.64+0xa2], R65 ;  /* 0x0000a24104005986 */ /* 0x000fe2000c101534 */
[C---:B------:R-:W-:Y:S02]  /*5ad0*/  ISETP.GT.AND P4, PT, R0.reuse, RZ, P2 ;  /* 0x000000ff0000720c */ /* 0x040fe40001784270 */
[----:B------:R-:W-:Y:S02]  /*5ae0*/  F2FP.F16.F32.PACK_AB R66, RZ, R66 ;  /* 0x00000042ff42723e */ /* 0x000fe400000000ff */
[----:B------:R-:W-:-:S02]  /*5af0*/  ISETP.GT.AND P5, PT, R0, RZ, P3 ;  /* 0x000000ff0000720c */ /* 0x000fc40001fa4270 */
[----:B------:R-:W-:Y:S01]  /*5b00*/  F2FP.F16.F32.PACK_AB R67, RZ, R67 ;  /* 0x00000043ff43723e */ /* 0x000fe200000000ff */
[----:B------:R-:W-:Y:S01]  /*5b10*/  @P1 STG.E.U16 desc[UR52][R6.64+0xa0], R66 ;  /* 0x0000a04206001986 */ /* 0x000fe2000c101534 */
[----:B------:R-:W-:Y:S02]  /*5b20*/  F2FP.F16.F32.PACK_AB R68, RZ, R68 ;  /* 0x00000044ff44723e */ /* 0x000fe400000000ff */
[C---:B------:R-:W-:Y:S01]  /*5b30*/  ISETP.GT.AND P1, PT, R0.reuse, 0x8, P2 ;  /* 0x000000080000780c */ /* 0x040fe20001724270 */
[----:B------:R-:W-:Y:S01]  /*5b40*/  @P0 STG.E.U16 desc[UR52][R6.64+0xa2], R67 ;  /* 0x0000a24306000986 */ /* 0x000fe2000c101534 */
[----:B------:R-:W-:Y:S02]  /*5b50*/  ISETP.GT.AND P2, PT, R0, 0x8, P3 ;  /* 0x000000080000780c */ /* 0x000fe40001f44270 */
[----:B------:R-:W-:Y:S01]  /*5b60*/  F2FP.F16.F32.PACK_AB R69, RZ, R69 ;  /* 0x00000045ff45723e */ /* 0x000fe200000000ff */
[----:B------:R-:W-:Y:S01]  /*5b70*/  @P4 STG.E.U16 desc[UR52][R4.64+0xb0], R68 ;  /* 0x0000b04404004986 */ /* 0x000fe2000c101534 */
[----:B------:R-:W-:-:S02]  /*5b80*/  ISETP.GT.AND P3, PT, R2, 0x60, PT ;  /* 0x000000600200780c */ /* 0x000fc40003f64270 */
[----:B------:R-:W-:Y:S01]  /*5b90*/  ISETP.GT.AND P0, PT, R2, 0x61, PT ;  /* 0x000000610200780c */ /* 0x000fe20003f04270 */
[----:B------:R-:W-:Y:S01]  /*5ba0*/  @P5 STG.E.U16 desc[UR52][R4.64+0xb2], R69 ;  /* 0x0000b24504005986 */ /* 0x000fe2000c101534 */
[C---:B------:R-:W-:Y:S02]  /*5bb0*/  ISETP.GT.AND P4, PT, R0.reuse, RZ, P3 ;  /* 0x000000ff0000720c */ /* 0x040fe40001f84270 */
[----:B------:R-:W-:Y:S02]  /*5bc0*/  ISETP.GT.AND P5, PT, R0, RZ, P0 ;  /* 0x000000ff0000720c */ /* 0x000fe400007a4270 */
[----:B------:R-:W-:Y:S02]  /*5bd0*/  F2FP.F16.F32.PACK_AB R70, RZ, R70 ;  /* 0x00000046ff46723e */ /* 0x000fe400000000ff */
[----:B------:R-:W-:Y:S02]  /*5be0*/  F2FP.F16.F32.PACK_AB R71, RZ, R71 ;  /* 0x00000047ff47723e */ /* 0x000fe400000000ff */
[----:B------:R-:W-:Y:S01]  /*5bf0*/  F2FP.F16.F32.PACK_AB R72, RZ, R72 ;  /* 0x00000048ff48723e */ /* 0x000fe200000000ff */
[----:B------:R-:W-:Y:S01]  /*5c00*/  @P1 STG.E.U16 desc[UR52][R6.64+0xb0], R70 ;  /* 0x0000b04606001986 */ /* 0x000fe2000c101534 */
[----:B------:R-:W-:-:S02]  /*5c10*/  F2FP.F16.F32.PACK_AB R73, RZ, R73 ;  /* 0x00000049ff49723e */ /* 0x000fc400000000ff */
[C---:B------:R-:W-:Y:S01]  /*5c20*/  ISETP.GT.AND P1, PT, R0.reuse, 0x8, P3 ;  /* 0x000000080000780c */ /* 0x040fe20001f24270 */
[----:B------:R-:W-:Y:S01]  /*5c30*/  @P2 STG.E.U16 desc[UR52][R6.64+0xb2], R71 ;  /* 0x0000b24706002986 */ /* 0x000fe2000c101534 */
[----:B------:R-:W-:Y:S02]  /*5c40*/  ISETP.GT.AND P0, PT, R0, 0x8, P0 ;  /* 0x000000080000780c */ /* 0x000fe40000704270 */
[----:B------:R-:W-:Y:S01]  /*5c50*/  F2FP.F16.F32.PACK_AB R74, RZ, R74 ;  /* 0x0000004aff4a723e */ /* 0x000fe200000000ff */
[----:B------:R-:W-:Y:S01]  /*5c60*/  @P4 STG.E.U16 desc[UR52][R4.64+0xc0], R72 ;  /* 0x0000c04804004986 */ /* 0x000fe2000c101534 */
[C---:B------:R-:W-:Y:S02]  /*5c70*/  ISETP.GT.AND P4, PT, R2.reuse, 0x68, PT ;  /* 0x000000680200780c */ /* 0x040fe40003f84270 */
[----:B------:R-:W-:Y:S01]  /*5c80*/  F2FP.F16.F32.PACK_AB R75, RZ, R75 ;  /* 0x0000004bff4b723e */ /* 0x000fe200000000ff */
[----:B------:R-:W-:Y:S01]  /*5c90*/  @P5 STG.E.U16 desc[UR52][R4.64+0xc2], R73 ;  /* 0x0000c24904005986 */ /* 0x000fe2000c101534 */
[----:B------:R-:W-:-:S02]  /*5ca0*/  ISETP.GT.AND P5, PT, R2, 0x69, PT ;  /* 0x000000690200780c */ /* 0x000fc40003fa4270 */
[C---:B------:R-:W-:Y:S01]  /*5cb0*/  ISETP.GT.AND P2, PT, R0.reuse, RZ, P4 ;  /* 0x000000ff0000720c */ /* 0x040fe20002744270 */
[----:B------:R-:W-:Y:S01]  /*5cc0*/  @P1 STG.E.U16 desc[UR52][R6.64+0xc0], R74 ;  /* 0x0000c04a06001986 */ /* 0x000fe2000c101534 */
[----:B------:R-:W-:Y:S02]  /*5cd0*/  ISETP.GT.AND P6, PT, R0, RZ, P5 ;  /* 0x000000ff0000720c */ /* 0x000fe40002fc4270 */
[----:B------:R-:W-:Y:S01]  /*5ce0*/  F2FP.F16.F32.PACK_AB R76, RZ, R76 ;  /* 0x0000004cff4c723e */ /* 0x000fe200000000ff */
[----:B------:R-:W-:Y:S01]  /*5cf0*/  @P0 STG.E.U16 desc[UR52][R6.64+0xc2], R75 ;  /* 0x0000c24b06000986 */ /* 0x000fe2000c101534 */
[C---:B------:R-:W-:Y:S02]  /*5d00*/  ISETP.GT.AND P3, PT, R2.reuse, 0x70, PT ;  /* 0x000000700200780c */ /* 0x040fe40003f64270 */
[C---:B------:R-:W-:Y:S02]  /*5d10*/  ISETP.GT.AND P1, PT, R2.reuse, 0x78, PT ;  /* 0x000000780200780c */ /* 0x040fe40003f24270 */
[----:B------:R-:W-:-:S02]  /*5d20*/  ISETP.GT.AND P0, PT, R2, 0x79, PT ;  /* 0x000000790200780c */ /* 0x000fc40003f04270 */
[----:B------:R-:W-:Y:S01]  /*5d30*/  ISETP.GT.AND P4, PT, R0, 0x8, P4 ;  /* 0x000000080000780c */ /* 0x000fe20002784270 */
[----:B------:R-:W-:Y:S01]  /*5d40*/  @P2 STG.E.U16 desc[UR52][R4.64+0xd0], R76 ;  /* 0x0000d04c04002986 */ /* 0x000fe2000c101534 */
[----:B------:R-:W-:Y:S01]  /*5d50*/  ISETP.GT.AND P2, PT, R2, 0x71, PT ;  /* 0x000000710200780c */ /* 0x000fe20003f44270 */
[----:B------:R-:W-:Y:S01]  /*5d60*/  @P6 IMAD.MOV.U32 R2, RZ, RZ, R4 ;  /* 0x000000ffff026224 */ /* 0x000fe200078e0004 */
[----:B------:R-:W-:Y:S01]  /*5d70*/  F2FP.F16.F32.PACK_AB R77, RZ, R77 ;  /* 0x0000004dff4d723e */ /* 0x000fe200000000ff */
[----:B------:R-:W-:Y:S01]  /*5d80*/  @P6 IMAD.MOV.U32 R3, RZ, RZ, R5 ;  /* 0x000000ffff036224 */ /* 0x000fe200078e0005 */
[----:B------:R-:W-:Y:S02]  /*5d90*/  F2FP.F16.F32.PACK_AB R78, RZ, R78 ;  /* 0x0000004eff4e723e */ /* 0x000fe400000000ff */
[----:B------:R-:W-:Y:S02]  /*5da0*/  F2FP.F16.F32.PACK_AB R79, RZ, R79 ;  /* 0x0000004fff4f723e */ /* 0x000fe400000000ff */
[----:B------:R0:W-:Y:S01]  /*5db0*/  @P6 STG.E.U16 desc[UR52][R2.64+0xd2], R77 ;  /* 0x0000d24d02006986 */ /* 0x0001e2000c101534 */
[----:B------:R-:W-:-:S02]  /*5dc0*/  ISETP.GT.AND P6, PT, R0, 0x8, P5 ;  /* 0x000000080000780c */ /* 0x000fc40002fc4270 */
[C---:B------:R-:W-:Y:S02]  /*5dd0*/  ISETP.GT.AND P5, PT, R0.reuse, RZ, P3 ;  /* 0x000000ff0000720c */ /* 0x040fe40001fa4270 */
[----:B------:R-:W-:Y:S02]  /*5de0*/  ISETP.GT.AND P3, PT, R0, 0x8, P3 ;  /* 0x000000080000780c */ /* 0x000fe40001f64270 */
[----:B------:R-:W-:Y:S02]  /*5df0*/  F2FP.F16.F32.PACK_AB R80, RZ, R80 ;  /* 0x00000050ff50723e */ /* 0x000fe400000000ff */
[----:B------:R-:W-:Y:S02]  /*5e00*/  F2FP.F16.F32.PACK_AB R81, RZ, R81 ;  /* 0x00000051ff51723e */ /* 0x000fe400000000ff */
[----:B------:R-:W-:Y:S01]  /*5e10*/  F2FP.F16.F32.PACK_AB R82, RZ, R82 ;  /* 0x00000052ff52723e */ /* 0x000fe200000000ff */
[----:B0-----:R-:W-:Y:S01]  /*5e20*/  @P4 IMAD.MOV.U32 R2, RZ, RZ, R6 ;  /* 0x000000ffff024224 */ /* 0x001fe200078e0006 */
[----:B------:R-:W-:Y:S01]  /*5e30*/  F2FP.F16.F32.PACK_AB R83, RZ, R83 ;  /* 0x00000053ff53723e */ /* 0x000fe200000000ff */
[----:B------:R-:W-:Y:S01]  /*5e40*/  @P4 IMAD.MOV.U32 R3, RZ, RZ, R7 ;  /* 0x000000ffff034224 */ /* 0x000fe200078e0007 */
[----:B------:R-:W-:-:S02]  /*5e50*/  F2FP.F16.F32.PACK_AB R84, RZ, R84 ;  /* 0x00000054ff54723e */ /* 0x000fc400000000ff */
[----:B------:R-:W-:Y:S02]  /*5e60*/  F2FP.F16.F32.PACK_AB R85, RZ, R85 ;  /* 0x00000055ff55723e */ /* 0x000fe400000000ff */
[----:B------:R0:W-:Y:S01]  /*5e70*/  @P4 STG.E.U16 desc[UR52][R2.64+0xd0], R78 ;  /* 0x0000d04e02004986 */ /* 0x0001e2000c101534 */
[C---:B------:R-:W-:Y:S02]  /*5e80*/  ISETP.GT.AND P4, PT, R0.reuse, RZ, P2 ;  /* 0x000000ff0000720c */ /* 0x040fe40001784270 */
[----:B------:R-:W-:Y:S02]  /*5e90*/  ISETP.GT.AND P2, PT, R0, 0x8, P2 ;  /* 0x000000080000780c */ /* 0x000fe40001744270 */
[----:B------:R-:W-:Y:S02]  /*5ea0*/  F2FP.F16.F32.PACK_AB R86, RZ, R86 ;  /* 0x00000056ff56723e */ /* 0x000fe400000000ff */
[----:B------:R-:W-:Y:S01]  /*5eb0*/  F2FP.F16.F32.PACK_AB R87, RZ, R87 ;  /* 0x00000057ff57723e */ /* 0x000fe200000000ff */
[----:B0-----:R-:W-:-:S02]  /*5ec0*/  @P6 IMAD.MOV.U32 R2, RZ, RZ, R6 ;  /* 0x000000ffff026224 */ /* 0x001fc400078e0006 */
[----:B------:R-:W-:-:S05]  /*5ed0*/  @P6 IMAD.MOV.U32 R3, RZ, RZ, R7 ;  /* 0x000000ffff036224 */ /* 0x000fca00078e0007 */
[----:B------:R0:W-:Y:S01]  /*5ee0*/  @P6 STG.E.U16 desc[UR52][R2.64+0xd2], R79 ;  /* 0x0000d24f02006986 */ /* 0x0001e2000c101534 */
[C---:B------:R-:W-:Y:S02]  /*5ef0*/  ISETP.GT.AND P6, PT, R0.reuse, RZ, P0 ;  /* 0x000000ff0000720c */ /* 0x040fe400007c4270 */
[----:B------:R-:W-:Y:S01]  /*5f00*/  ISETP.GT.AND P0, PT, R0, 0x8, P0 ;  /* 0x000000080000780c */ /* 0x000fe20000704270 */
[----:B0-----:R-:W-:Y:S02]  /*5f10*/  @P5 IMAD.MOV.U32 R2, RZ, RZ, R4 ;  /* 0x000000ffff025224 */ /* 0x001fe400078e0004 */
[----:B------:R-:W-:-:S05]  /*5f20*/  @P5 IMAD.MOV.U32 R3, RZ, RZ, R5 ;  /* 0x000000ffff035224 */ /* 0x000fca00078e0005 */
[----:B------:R0:W-:Y:S01]  /*5f30*/  @P5 STG.E.U16 desc[UR52][R2.64+0xe0], R80 ;  /* 0x0000e05002005986 */ /* 0x0001e2000c101534 */
[C---:B------:R-:W-:Y:S02]  /*5f40*/  ISETP.GT.AND P5, PT, R0.reuse, RZ, P1 ;  /* 0x000000ff0000720c */ /* 0x040fe40000fa4270 */
[----:B------:R-:W-:Y:S01]  /*5f50*/  ISETP.GT.AND P1, PT, R0, 0x8, P1 ;  /* 0x000000080000780c */ /* 0x000fe20000f24270 */
[----:B0-----:R-:W-:Y:S02]  /*5f60*/  @P4 IMAD.MOV.U32 R2, RZ, RZ, R4 ;  /* 0x000000ffff024224 */ /* 0x001fe400078e0004 */
[----:B------:R-:W-:-:S05]  /*5f70*/  @P4 IMAD.MOV.U32 R3, RZ, RZ, R5 ;  /* 0x000000ffff034224 */ /* 0x000fca00078e0005 */
[----:B------:R0:W-:Y:S02]  /*5f80*/  @P4 STG.E.U16 desc[UR52][R2.64+0xe2], R81 ;  /* 0x0000e25102004986 */ /* 0x0001e4000c101534 */
        /* <DEDUP_REMOVED lines=8> */
[----:B------:R0:W-:Y:S04]  /*6010*/  @P5 STG.E.U16 desc[UR52][R2.64+0xf0], R84 ;  /* 0x0000f05402005986 */ /* 0x0001e8000c101534 */
[----:B------:R1:W-:Y:S01]  /*6020*/  @P6 STG.E.U16 desc[UR52][R4.64+0xf2], R85 ;  /* 0x0000f25504006986 */ /* 0x0003e2000c101534 */
[----:B0-----:R-:W-:Y:S02]  /*6030*/  @P1 IMAD.MOV.U32 R2, RZ, RZ, R6 ;  /* 0x000000ffff021224 */ /* 0x001fe400078e0006 */
[----:B------:R-:W-:-:S05]  /*6040*/  @P1 IMAD.MOV.U32 R3, RZ, RZ, R7 ;  /* 0x000000ffff031224 */ /* 0x000fca00078e0007 */
[----:B------:R1:W-:Y:S04]  /*6050*/  @P1 STG.E.U16 desc[UR52][R2.64+0xf0], R86 ;  /* 0x0000f05602001986 */ /* 0x0003e8000c101534 */
[----:B------:R1:W-:Y:S02]  /*6060*/  @P0 STG.E.U16 desc[UR52][R6.64+0xf2], R87 ;  /* 0x0000f25706000986 */ /* 0x0003e4000c101534 */
.L_x_157:
[----:B------:R-:W-:Y:S05]  /*6070*/  BSYNC B0 ;  /* 0x0000000000007941 */ /* 0x000fea0003800000 */
.L_x_31:
[----:B01----:R-:W-:Y:S01]  /*6080*/  IMAD.U32 R2, RZ, RZ, UR50 ;  /* 0x00000032ff027e24 */ /* 0x003fe2000f8e00ff */
[----:B------:R-:W-:Y:S01]  /*6090*/  ULDC.64 UR4, c[0x0][0x650] ;  /* 0x0001940000047ab9 */ /* 0x000fe20000000a00 */
[----:B------:R-:W-:Y:S01]  /*60a0*/  IMAD.U32 R0, RZ, RZ, UR37 ;  /* 0x00000025ff007e24 */ /* 0x000fe2000f8e00ff */
[----:B------:R0:W-:Y:S01]  /*60b0*/  SYNCS.ARRIVE.TRANS64.A1T0 RZ, [R94+UR44], RZ ;  /* 0x000000ff5eff79a7 */ /* 0x0001e2000810002c */
[----:B------:R-:W-:Y:S01]  /*60c0*/  IMAD.U32 R3, RZ, RZ, UR51 ;  /* 0x00000033ff037e24 */ /* 0x000fe2000f8e00ff */
[C---:B------:R-:W-:Y:S01]  /*60d0*/  LEA R16, P0, R2.reuse, R16, 0x1 ;  /* 0x0000001002107211 */ /* 0x040fe200078008ff */
[----:B----45:R-:W-:Y:S02]  /*60e0*/  IMAD.MOV.U32 R18, RZ, RZ, -0x1 ;  /* 0xffffffffff127424 */ /* 0x030fe400078e00ff */
[----:B------:R-:W-:Y:S01]  /*60f0*/  IMAD.MOV.U32 R19, RZ, RZ, -0x1 ;  /* 0xffffffffff137424 */ /* 0x000fe200078e00ff */
[----:B------:R-:W-:Y:S01]  /*6100*/  LEA.HI.X R17, R2, R17, R0, 0x1, P0 ;  /* 0x0000001102117211 */ /* 0x000fe200000f0c00 */
[----:B------:R-:W-:Y:S01]  /*6110*/  IMAD.MOV.U32 R2, RZ, RZ, -0x1 ;  /* 0xffffffffff027424 */ /* 0x000fe200078e00ff */
[----:B------:R-:W-:-:S02]  /*6120*/  ISETP.GE.U32.AND P0, PT, R16, UR4, PT ;  /* 0x0000000410007c0c */ /* 0x000fc4000bf06070 */
[----:B------:R-:W-:Y:S02]  /*6130*/  PRMT R0, RZ, 0x7610, R0 ;  /* 0x00007610ff007816 */ /* 0x000fe40000000000 */
[----:B------:R-:W-:-:S13]  /*6140*/  ISETP.GE.U32.AND.EX P0, PT, R17, UR5, PT, P0 ;  /* 0x0000000511007c0c */ /* 0x000fda000bf06100 */
[----:B0-----:R-:W-:Y:S05]  /*6150*/  @P0 BRA `(.L_x_158) ;  /* 0x00000004008c0947 */ /* 0x001fea0003800000 */
[----:B------:R-:W0:Y:S01]  /*6160*/  S2UR UR6, SR_CTAID.X ;  /* 0x00000000000679c3 */ /* 0x000e220000002500 */
[----:B------:R-:W-:Y:S01]  /*6170*/  ULDC.64 UR4, c[0x0][0x628] ;  /* 0x00018a0000047ab9 */ /* 0x000fe20000000a00 */
[----:B------:R-:W-:Y:S01]  /*6180*/  ULDC UR7, c[0x0][0x150] ;  /* 0x0000540000077ab9 */ /* 0x000fe20000000800 */
[----:B------:R-:W-:Y:S01]  /*6190*/  ISETP.NE.U32.AND P0, PT, RZ, UR4, PT ;  /* 0x00000004ff007c0c */ /* 0x000fe2000bf05070 */
[----:B------:R-:W-:Y:S01]  /*61a0*/  ULDC UR15, c[0x0][0x630] ;  /* 0x00018c00000f7ab9 */ /* 0x000fe20000000800 */
[C---:B------:R-:W-:Y:S01]  /*61b0*/  R2UR UR16, R16.reuse ;  /* 0x00000000101072ca */ /* 0x040fe200000e0000 */
[----:B------:R-:W-:Y:S01]  /*61c0*/  ULDC UR18, c[0x0][0x154] ;  /* 0x0000550000127ab9 */ /* 0x000fe20000000800 */
[----:B------:R-:W-:Y:S01]  /*61d0*/  ISETP.NE.AND.EX P0, PT, RZ, UR5, PT, P0 ;  /* 0x00000005ff007c0c */ /* 0x000fe2000bf05300 */
[----:B------:R-:W1:Y:S01]  /*61e0*/  S2UR UR20, SR_CTAID.Y ;  /* 0x00000000001479c3 */ /* 0x000e620000002600 */
[----:B------:R-:W-:Y:S02]  /*61f0*/  R2UR UR17, R17 ;  /* 0x00000000111172ca */ /* 0x000fe400000e0000 */
[----:B------:R-:W-:-:S02]  /*6200*/  R2UR UR12, R16 ;  /* 0x00000000100c72ca */ /* 0x000fc400000e0000 */
[----:B------:R-:W-:Y:S02]  /*6210*/  R2UR UR13, R17 ;  /* 0x00000000110d72ca */ /* 0x000fe400000e0000 */
[----:B0-----:R-:W-:-:S05]  /*6220*/  I2FP.F32.U32 R0, UR6 ;  /* 0x0000000600007c45 */ /* 0x001fca0008201000 */
[----:B------:R-:W-:-:S04]  /*6230*/  FMUL R0, R0, UR7 ;  /* 0x0000000700007c20 */ /* 0x000fc80008400000 */
[----:B------:R0:W4:Y:S01]  /*6240*/  F2I.U32.TRUNC.NTZ R2, R0 ;  /* 0x0000000000027305 */ /* 0x000122000020f000 */
[----:B-1----:R-:W-:Y:S05]  /*6250*/  @!P0 BRA `(.L_x_159) ;  /* 0x0000000000308947 */ /* 0x002fea0003800000 */
        /* <DEDUP_REMOVED lines=12> */
.L_x_159:
[----:B------:R-:W-:Y:S01]  /*6320*/  USHF.R.U64 UR12, UR12, UR15, UR13 ;  /* 0x0000000f0c0c7299 */ /* 0x000fe2000800120d */
[----:B0-----:R-:W-:Y:S01]  /*6330*/  I2FP.F32.U32 R0, UR20 ;  /* 0x0000001400007c45 */ /* 0x001fe20008201000 */
[----:B------:R-:W-:Y:S02]  /*6340*/  USHF.R.U32.HI UR4, URZ, UR15, UR13 ;  /* 0x0000000f3f047299 */ /* 0x000fe4000801160d */
[----:B------:R-:W-:Y:S02]  /*6350*/  UIADD3 UR7, UP0, URZ, -UR12, URZ ;  /* 0x8000000c3f077290 */ /* 0x000fe4000ff1e03f */
[----:B------:R-:W-:Y:S01]  /*6360*/  FMUL R0, R0, UR18 ;  /* 0x0000001200007c20 */ /* 0x000fe20008400000 */
[----:B------:R-:W-:Y:S01]  /*6370*/  ULDC.64 UR10, c[0x0][0x620] ;  /* 0x00018800000a7ab9 */ /* 0x000fe20000000a00 */
[----:B------:R-:W-:Y:S01]  /*6380*/  UIADD3.X UR4, URZ, ~UR4, URZ, UP0, !UPT ;  /* 0x800000043f047290 */ /* 0x000fe200087fe43f */
[----:B------:R-:W-:Y:S01]  /*6390*/  UMOV UR8, UR16 ;  /* 0x0000001000087c82 */ /* 0x000fe20008000000 */
[----:B------:R-:W-:-:S02]  /*63a0*/  UMOV UR9, UR17 ;  /* 0x0000001100097c82 */ /* 0x000fc40008000000 */
[----:B------:R-:W0:Y:S01]  /*63b0*/  F2I.U32.TRUNC.NTZ R0, R0 ;  /* 0x0000000000007305 */ /* 0x000e22000020f000 */
[----:B------:R-:W-:Y:S01]  /*63c0*/  UIMAD UR4, UR4, UR10, URZ ;  /* 0x0000000a040472a4 */ /* 0x000fe2000f8e023f */
[----:B----4-:R-:W-:Y:S01]  /*63d0*/  R2UR UR17, R2 ;  /* 0x00000000021172ca */ /* 0x010fe200000e0000 */
        /* <DEDUP_REMOVED lines=9> */
[----:B------:R-:W-:Y:S01]  /*6470*/  USHF.R.U64 UR15, UR8, UR10, UR7 ;  /* 0x0000000a080f7299 */ /* 0x000fe20008001207 */
[----:B0-----:R-:W-:Y:S01]  /*6480*/  R2UR UR11, R0 ;  /* 0x00000000000b72ca */ /* 0x001fe200000e0000 */
[----:B------:R-:W-:Y:S01]  /*6490*/  USHF.R.U32.HI UR7, URZ, UR10, UR7 ;  /* 0x0000000a3f077299 */ /* 0x000fe20008011607 */
[----:B------:R-:W-:Y:S01]  /*64a0*/  ISETP.NE.AND.EX P0, PT, RZ, UR5, PT, P0 ;  /* 0x00000005ff007c0c */ /* 0x000fe2000bf05300 */
[----:B------:R-:W-:Y:S01]  /*64b0*/  ULDC UR22, c[0x0][0x608] ;  /* 0x0001820000167ab9 */ /* 0x000fe20000000800 */
[----:B------:R-:W-:-:S02]  /*64c0*/  UIADD3 UR8, -UR17, URZ, URZ ;  /* 0x0000003f11087290 */ /* 0x000fc4000fffe13f */
[----:B------:R-:W-:Y:S02]  /*64d0*/  USHF.R.U64 UR18, UR15, UR22, UR7 ;  /* 0x000000160f127299 */ /* 0x000fe40008001207 */
[----:B------:R-:W-:Y:S01]  /*64e0*/  USHF.R.U32.HI UR7, URZ, UR22, UR7 ;  /* 0x000000163f077299 */ /* 0x000fe20008011607 */
[----:B------:R-:W-:Y:S01]  /*64f0*/  UMOV UR16, 0x1 ;  /* 0x0000000100107882 */ /* 0x000fe20000000000 */
[----:B------:R-:W-:Y:S02]  /*6500*/  ULDC UR21, c[0x0][0x144] ;  /* 0x0000510000157ab9 */ /* 0x000fe40000000800 */
[----:B------:R-:W-:Y:S01]  /*6510*/  USHF.R.U64 UR17, UR18, UR23, UR7 ;  /* 0x0000001712117299 */ /* 0x000fe20008001207 */
[----:B------:R-:W-:Y:S01]  /*6520*/  ULDC UR13, c[0x0][0x600] ;  /* 0x00018000000d7ab9 */ /* 0x000fe20000000800 */
[----:B------:R-:W-:Y:S02]  /*6530*/  UIADD3 UR22, -UR11, URZ, URZ ;  /* 0x0000003f0b167290 */ /* 0x000fe4000fffe13f */
[----:B------:R-:W-:-:S02]  /*6540*/  USHF.L.U32 UR16, UR16, UR23, URZ ;  /* 0x0000001710107299 */ /* 0x000fc4000800063f */
[----:B------:R-:W-:Y:S02]  /*6550*/  USHF.R.U32.HI UR11, URZ, UR23, UR7 ;  /* 0x000000173f0b7299 */ /* 0x000fe40008011607 */
[----:B------:R-:W-:Y:S02]  /*6560*/  UIADD3 UR14, UR13, -0x1, URZ ;  /* 0xffffffff0d0e7890 */ /* 0x000fe4000fffe03f */
[----:B------:R-:W-:Y:S02]  /*6570*/  ULOP3.LUT UR19, URZ, UR19, URZ, 0x33, !UPT ;  /* 0x000000133f137292 */ /* 0x000fe4000f8e333f */
        /* <DEDUP_REMOVED lines=16> */
.L_x_160:
[----:B------:R-:W-:Y:S01]  /*6680*/  UISETP.NE.AND UP0, UPT, UR38, URZ, UPT ;  /* 0x0000003f2600728c */ /* 0x000fe2000bf05270 */
[----:B------:R-:W-:Y:S01]  /*6690*/  IMAD.MOV.U32 R0, RZ, RZ, 0x1 ;  /* 0x00000001ff007424 */ /* 0x000fe200078e00ff */
[----:B------:R-:W-:Y:S01]  /*66a0*/  USHF.R.U64 UR4, UR10, UR24, UR11 ;  /* 0x000000180a047299 */ /* 0x000fe2000800120b */
[----:B------:R-:W-:Y:S01]  /*66b0*/  IMAD.U32 R19, RZ, RZ, UR12 ;  /* 0x0000000cff137e24 */ /* 0x000fe2000f8e00ff */
[----:B------:R-:W-:Y:S02]  /*66c0*/  ULOP3.LUT UR19, UR18, UR19, URZ, 0xc0, !UPT ;  /* 0x0000001312137292 */ /* 0x000fe4000f8ec03f */
[----:B------:R-:W-:Y:S02]  /*66d0*/  UIADD3 UR5, -UR4, URZ, URZ ;  /* 0x0000003f04057290 */ /* 0x000fe4000fffe13f */
[----:B------:R-:W-:Y:S02]  /*66e0*/  ULOP3.LUT UR14, UR15, UR14, URZ, 0xc0, !UPT ;  /* 0x0000000e0f0e7292 */ /* 0x000fe4000f8ec03f */
[----:B------:R-:W-:-:S02]  /*66f0*/  UIMAD UR4, UR16, UR4, UR19 ;  /* 0x00000004100472a4 */ /* 0x000fc4000f8e0213 */
        /* <DEDUP_REMOVED lines=9> */
.L_x_158:
[----:B------:R-:W-:Y:S02]  /*6790*/  LOP3.LUT P0, RZ, R0, 0xff, RZ, 0xc0, !PT ;  /* 0x000000ff00ff7812 */ /* 0x000fe4000780c0ff */
[----:B------:R-:W-:-:S11]  /*67a0*/  LOP3.LUT R98, R98, 0x1, RZ, 0x3c, !PT ;  /* 0x0000000162627812 */ /* 0x000fd600078e3cff */
[----:B------:R-:W-:Y:S05]  /*67b0*/  @P0 BRA `(.L_x_161) ;  /* 0xffffffac00840947 */ /* 0x000fea000383ffff */
[----:B------:R-:W-:Y:S05]  /*67c0*/  EXIT ;  /* 0x000000000000794d */ /* 0x000fea0003800000 */
.L_x_12:
[----:B------:R-:W-:-:S08]  /*67d0*/  ISETP.NE.AND P0, PT, RZ, UR8, PT ;  /* 0x00000008ff007c0c */ /* 0x000fd0000bf05270 */
[----:B-----5:R-:W0:-:S00]  /*67e0*/  USETMAXREG.DEALLOC.CTAPOOL 0x28 ;  /* 0x00000028000079c8 */ /* 0x020e0000080e0500 */
[----:B------:R-:W-:Y:S05]  /*67f0*/  @P0 EXIT ;  /* 0x000000000000094d */ /* 0x000fea0003800000 */
[----:B0-----:R-:W-:Y:S01]  /*6800*/  LOP3.LUT P0, RZ, R5, 0xff, RZ, 0xc0, !PT ;  /* 0x000000ff05ff7812 */ /* 0x001fe2000780c0ff */
[----:B------:R-:W-:Y:S02]  /*6810*/  IMAD.MOV.U32 R8, RZ, RZ, 0x1 ;  /* 0x00000001ff087424 */ /* 0x000fe400078e00ff */
[----:B------:R-:W-:-:S10]  /*6820*/  IMAD.MOV.U32 R0, RZ, RZ, RZ ;  /* 0x000000ffff007224 */ /* 0x000fd400078e00ff */
[----:B------:R-:W-:Y:S05]  /*6830*/  @!P0 BRA `(.L_x_162) ;  /* 0x0000000c00148947 */ /* 0x000fea0003800000 */
[----:B------:R-:W-:Y:S01]  /*6840*/  LOP3.LUT P0, RZ, R4, 0x1f, RZ, 0xc0, !PT ;  /* 0x0000001f04ff7812 */ /* 0x000fe2000780c0ff */
[----:B------:R-:W-:Y:S01]  /*6850*/  ULDC UR5, c[0x0][0x658] ;  /* 0x0001960000057ab9 */ /* 0x000fe20000000800 */
[----:B------:R-:W-:Y:S01]  /*6860*/  UMOV UR6, 0xffffffff ;  /* 0xffffffff00067882 */ /* 0x000fe20000000000 */
[----:B------:R-:W-:Y:S01]  /*6870*/  BSSY B0, `(.L_x_162) ;  /* 0x00000c1000007945 */ /* 0x000fe20003800000 */
[----:B------:R-:W-:Y:S01]  /*6880*/  USHF.L.U32 UR6, UR6, UR5, URZ ;  /* 0x0000000506067299 */ /* 0x000fe2000800063f */
[C---:B------:R-:W-:Y:S01]  /*6890*/  ISETP.NE.AND P3, PT, R3.reuse, RZ, PT ;  /* 0x000000ff0300720c */ /* 0x040fe20003f65270 */
[----:B------:R-:W-:Y:S01]  /*68a0*/  IMAD.MOV.U32 R9, RZ, RZ, 0x1 ;  /* 0x00000001ff097424 */ /* 0x000fe200078e00ff */
[----:B------:R-:W-:Y:S01]  /*68b0*/  ISETP.NE.OR P0, PT, R3, RZ, !P0 ;  /* 0x000000ff0300720c */ /* 0x000fe20004705670 */
[----:B------:R-:W-:Y:S01]  /*68c0*/  IMAD.MOV.U32 R8, RZ, RZ, 0x1 ;  /* 0x00000001ff087424 */ /* 0x000fe200078e00ff */
[----:B------:R-:W-:Y:S01]  /*68d0*/  ULDC UR4, c[0x0][0x600] ;  /* 0x0001800000047ab9 */ /* 0x000fe20000000800 */
[----:B------:R-:W-:Y:S01]  /*68e0*/  IMAD.MOV.U32 R0, RZ, RZ, RZ ;  /* 0x000000ffff007224 */ /* 0x000fe200078e00ff */
[----:B------:R-:W-:Y:S01]  /*68f0*/  UMOV UR7, 0x1 ;  /* 0x0000000100077882 */ /* 0x000fe20000000000 */
[----:B------:R-:W-:-:S02]  /*6900*/  UIADD3 UR19, UR39, 0x1, URZ ;  /* 0x0000000127137890 */ /* 0x000fc4000fffe03f */
[----:B------:R-:W-:Y:S02]  /*6910*/  ULOP3.LUT UR22, UR36, 0x2, URZ, 0xfc, !UPT ;  /* 0x0000000224167892 */ /* 0x000fe4000f8efc3f */
[----:B------:R-:W-:Y:S02]  /*6920*/  UIADD3 UR4, UR4, -0x1, URZ ;  /* 0xffffffff04047890 */ /* 0x000fe4000fffe03f */
[----:B------:R-:W-:Y:S02]  /*6930*/  USHF.L.U32 UR5, UR7, UR5, URZ ;  /* 0x0000000507057299 */ /* 0x000fe4000800063f */
[----:B------:R-:W-:Y:S01]  /*6940*/  ULOP3.LUT UR6, URZ, UR6, URZ, 0x33, !UPT ;  /* 0x000000063f067292 */ /* 0x000fe2000f8e333f */
[----:B------:R-:W-:-:S11]  /*6950*/  ULDC.64 UR20, c[0x0][0x198] ;  /* 0x0000660000147ab9 */ /* 0x000fd60000000a00 */
.L_x_174:
[----:B------:R-:W-:-:S03]  /*6960*/  UMOV UR7, 0xffffffff ;  /* 0xffffffff00077882 */ /* 0x000fc60000000000 */
[----:B------:R-:W-:Y:S05]  /*6970*/  BRA.DIV UR7, `(.L_x_163) ;  /* 0x0000000e07dc7947 */ /* 0x000fea000b800000 */
[----:B------:R-:W-:-:S13]  /*6980*/  ELECT P6, URZ, PT ;  /* 0x00000000003f782f */ /* 0x000fda00038c0000 */
.L_x_187:
[----:B------:R-:W0:Y:S01]  /*6990*/  LDC R3, c[0x0][0x28c] ;  /* 0x0000a300ff037b82 */ /* 0x000e220000000800 */
[----:B------:R-:W-:Y:S01]  /*69a0*/  BSSY B1, `(.L_x_164) ;  /* 0x0000038000017945 */ /* 0x000fe20003800000 */
[----:B0-----:R-:W-:-:S13]  /*69b0*/  ISETP.LT.OR P6, PT, R3, 0x1, !P6 ;  /* 0x000000010300780c */ /* 0x001fda00077c1670 */
[----:B------:R-:W-:Y:S05]  /*69c0*/  @P6 BRA `(.L_x_165) ;  /* 0x0000000000d46947 */ /* 0x000fea0003800000 */
[----:B------:R-:W-:Y:S02]  /*69d0*/  IMAD.SHL.U32 R6, R2, 0x80, RZ ;  /* 0x0000008002067824 */ /* 0x000fe400078e00ff */
[----:B------:R-:W-:Y:S02]  /*69e0*/  IMAD.SHL.U32 R18, R18, 0x40, RZ ;  /* 0x0000004012127824 */ /* 0x000fe400078e00ff */
[----:B------:R-:W-:Y:S02]  /*69f0*/  IMAD.MOV.U32 R11, RZ, RZ, RZ ;  /* 0x000000ffff0b7224 */ /* 0x000fe400078e00ff */
[----:B------:R-:W-:Y:S02]  /*6a00*/  IMAD.U32 R12, RZ, RZ, UR19 ;  /* 0x00000013ff0c7e24 */ /* 0x000fe4000f8e00ff */
[----:B------:R-:W-:Y:S02]  /*6a10*/  IMAD.MOV.U32 R2, RZ, RZ, R8 ;  /* 0x000000ffff027224 */ /* 0x000fe400078e0008 */
[----:B------:R-:W-:-:S07]  /*6a20*/  IMAD.MOV.U32 R3, RZ, RZ, R0 ;  /* 0x000000ffff037224 */ /* 0x000fce00078e0000 */
.L_x_169:
[----:B------:R-:W0:Y:S01]  /*6a30*/  S2R R5, SR_CgaCtaId ;  /* 0x0000000000057919 */ /* 0x000e220000008800 */
[----:B------:R-:W-:-:S04]  /*6a40*/  MOV R4, 0x400 ;  /* 0x0000040000047802 */ /* 0x000fc80000000f00 */
[----:B0-----:R-:W-:Y:S02]  /*6a50*/  LEA R10, R5, R4, 0x18 ;  /* 0x00000004050a7211 */ /* 0x001fe400078ec0ff */
[----:B------:R-:W-:Y:S01]  /*6a60*/  SHF.L.U32 R4, R2, 0x1f, RZ ;  /* 0x0000001f02047819 */ /* 0x000fe200000006ff */
[----:B------:R-:W0:Y:S02]  /*6a70*/  @!P3 LDC R5, c[0x0][0x500] ;  /* 0x00014000ff05bb82 */ /* 0x000e240000000800 */
[----:B------:R-:W-:-:S04]  /*6a80*/  IMAD R7, R3, 0x8, R10 ;  /* 0x0000000803077824 */ /* 0x000fc800078e020a */
[----:B------:R-:W1:Y:S02]  /*6a90*/  SYNCS.PHASECHK.TRANS64.TRYWAIT P1, [R7+URZ+0x20], R4 ;  /* 0x00002004070075a7 */ /* 0x000e64000802017f */
[----:B-1----:R-:W-:Y:S05]  /*6aa0*/  @!P1 BRA `(.L_x_166) ;  /* 0x0000000c00b09947 */ /* 0x002fea0003800000 */
.L_x_188:
[----:B------:R-:W-:Y:S01]  /*6ab0*/  UPRMT UR7, UR22, 0x9910, URZ ;  /* 0x0000991016077896 */ /* 0x000fe2000800003f */
[----:B0-----:R0:W-:Y:S03]  /*6ac0*/  @!P3 SYNCS.ARRIVE.TRANS64 RZ, [R7+URZ], R5 ;  /* 0x0000000507ffb9a7 */ /* 0x0011e6000800003f */
[----:B------:R-:W-:-:S06]  /*6ad0*/  UISETP.NE.AND UP0, UPT, UR7, 0x2, UPT ;  /* 0x000000020700788c */ /* 0x000fcc000bf05270 */
[----:B------:R-:W-:-:S13]  /*6ae0*/  PLOP3.LUT P1, PT, PT, PT, UP0, 0x80, 0x0 ;  /* 0x000000000000781c */ /* 0x000fda0003f2f008 */
[----:B0-----:R-:W-:Y:S05]  /*6af0*/  @P1 BRA `(.L_x_167) ;  /* 0x0000000000041947 */ /* 0x001fea0003800000 */
[----:B------:R-:W-:Y:S01]  /*6b00*/  BPT.TRAP 0x1 ;  /* 0x000000040000795c */ /* 0x000fe20000300000 */
.L_x_167:
[----:B------:R-:W-:Y:S05]  /*6b10*/  @P0 BRA `(.L_x_168) ;  /* 0x0000000000040947 */ /* 0x000fea0003800000 */
[----:B------:R-:W-:Y:S01]  /*6b20*/  BPT.TRAP 0x1 ;  /* 0x000000040000795c */ /* 0x000fe20000300000 */
.L_x_168:
[--C-:B-1----:R-:W-:Y:S01]  /*6b30*/  IMAD R4, R3, 0x1000, R10.reuse ;  /* 0x0000100003047824 */ /* 0x102fe200078e020a */
[----:B------:R-:W-:Y:S01]  /*6b40*/  R2UR UR9, R7 ;  /* 0x00000000070972ca */ /* 0x000fe200000e0000 */
[C---:B------:R-:W-:Y:S01]  /*6b50*/  IMAD R10, R3.reuse, 0x2000, R10 ;  /* 0x00002000030a7824 */ /* 0x040fe200078e020a */
[----:B------:R-:W-:Y:S01]  /*6b60*/  UIADD3 UR14, UP0, UR20, 0xf0, URZ ;  /* 0x000000f0140e7890 */ /* 0x000fe2000ff1e03f */
[----:B------:R-:W-:Y:S01]  /*6b70*/  VIADD R12, R12, 0xffffffff ;  /* 0xffffffff0c0c7836 */ /* 0x000fe20000000000 */
[----:B------:R-:W-:Y:S01]  /*6b80*/  R2UR UR7, R4 ;  /* 0x00000000040772ca */ /* 0x000fe200000e0000 */
[----:B------:R-:W-:Y:S01]  /*6b90*/  UIADD3 UR24, UP1, UR20, 0x1f0, URZ ;  /* 0x000001f014187890 */ /* 0x000fe2000ff3e03f */
[----:B------:R-:W-:Y:S01]  /*6ba0*/  R2UR UR8, R10 ;  /* 0x000000000a0872ca */ /* 0x000fe200000e0000 */
[----:B------:R-:W-:Y:S01]  /*6bb0*/  UIADD3.X UR15, URZ, UR21, URZ, UP0, !UPT ;  /* 0x000000153f0f7290 */ /* 0x000fe200087fe43f */
[----:B------:R-:W-:Y:S01]  /*6bc0*/  R2UR UR11, R18 ;  /* 0x00000000120b72ca */ /* 0x000fe200000e0000 */
[----:B------:R-:W-:Y:S01]  /*6bd0*/  VIADD R3, R3, 0x1 ;  /* 0x0000000103037836 */ /* 0x000fe20000000000 */
[----:B------:R-:W-:Y:S01]  /*6be0*/  R2UR UR10, R11 ;  /* 0x000000000b0a72ca */ /* 0x000fe200000e0000 */
[----:B------:R-:W-:Y:S01]  /*6bf0*/  UIADD3.X UR25, URZ, UR21, URZ, UP1, !UPT ;  /* 0x000000153f197290 */ /* 0x000fe20008ffe43f */
[----:B------:R-:W-:Y:S01]  /*6c00*/  R2UR UR12, R19 ;  /* 0x00000000130c72ca */ /* 0x000fe200000e0000 */
[----:B------:R-:W-:Y:S01]  /*6c10*/  UMOV UR16, 0x0 ;  /* 0x0000000000107882 */ /* 0x000fe20000000000 */
[----:B------:R-:W-:Y:S01]  /*6c20*/  R2UR UR18, R6 ;  /* 0x00000000061272ca */ /* 0x000fe200000e0000 */
[----:B------:R-:W-:Y:S01]  /*6c30*/  UMOV UR17, 0x10000000 ;  /* 0x1000000000117882 */ /* 0x000fe20000000000 */
[----:B------:R-:W-:Y:S01]  /*6c40*/  ISETP.GT.AND P2, PT, R12, 0x1, PT ;  /* 0x000000010c00780c */ /* 0x000fe20003f44270 */
[----:B------:R-:W-:Y:S01]  /*6c50*/  UIADD3 UR7, UR7, 0x180, URZ ;  /* 0x0000018007077890 */ /* 0x000fe2000fffe03f */
[----:B------:R-:W-:Y:S01]  /*6c60*/  ISETP.NE.AND P1, PT, R3, 0x4, PT ;  /* 0x000000040300780c */ /* 0x000fe20003f25270 */
[----:B------:R-:W-:Y:S01]  /*6c70*/  UIADD3 UR13, UR8, 0x4180, URZ ;  /* 0x00004180080d7890 */ /* 0x000fe2000fffe03f */
[----:B------:R-:W-:-:S02]  /*6c80*/  VIADD R11, R11, 0x20 ;  /* 0x000000200b0b7836 */ /* 0x000fc40000000000 */
[----:B------:R-:W-:Y:S02]  /*6c90*/  SEL R5, RZ, 0x1, P1 ;  /* 0x00000001ff057807 */ /* 0x000fe40000800000 */
[----:B------:R-:W-:Y:S01]  /*6ca0*/  UMOV UR8, UR7 ;  /* 0x0000000700087c82 */ /* 0x000fe20008000000 */
[----:B------:R-:W-:Y:S01]  /*6cb0*/  SEL R3, R3, RZ, P1 ;  /* 0x000000ff03037207 */ /* 0x000fe20000800000 */
[----:B------:R0:W-:Y:S01]  /*6cc0*/  UTMALDG.3D [UR8], [UR14], desc[UR16] ;  /* 0x000010080e0075b4 */ /* 0x0001e20008011000 */
[----:B------:R-:W-:Y:S01]  /*6cd0*/  LOP3.LUT R2, R2, R5, RZ, 0x3c, !PT ;  /* 0x0000000502027212 */ /* 0x000fe200078e3cff */
[----:B0-----:R-:W-:Y:S01]  /*6ce0*/  UMOV UR8, UR13 ;  /* 0x0000000d00087c82 */ /* 0x001fe20008000000 */
[----:B------:R-:W-:Y:S02]  /*6cf0*/  UMOV UR11, UR18 ;  /* 0x00000012000b7c82 */ /* 0x000fe40008000000 */
[----:B------:R0:W-:Y:S02]  /*6d00*/  UTMALDG.3D [UR8], [UR24], desc[UR16] ;  /* 0x00001008180075b4 */ /* 0x0001e40008011000 */
[----:B0-----:R-:W-:Y:S05]  /*6d10*/  @P2 BRA `(.L_x_169) ;  /* 0xfffffffc00442947 */ /* 0x001fea000383ffff */
.L_x_165:
[----:B------:R-:W-:Y:S05]  /*6d20*/  BSYNC B1 ;  /* 0x0000000000017941 */ /* 0x000fea0003800000 */
.L_x_164:
[----:B------:R-:W-:Y:S01]  /*6d30*/  LOP3.LUT P4, RZ, R9, 0xff, RZ, 0xc0, !PT ;  /* 0x000000ff09ff7812 */ /* 0x000fe2000788c0ff */
[----:B------:R-:W-:Y:S01]  /*6d40*/  VIADD R0, R0, UR39 ;  /* 0x0000002700007c36 */ /* 0x000fe20008000000 */
[----:B------:R-:W-:Y:S01]  /*6d50*/  ULDC.64 UR8, c[0x0][0x650] ;  /* 0x0001940000087ab9 */ /* 0x000fe20000000a00 */
[----:B------:R-:W-:Y:S01]  /*6d60*/  BSSY B1, `(.L_x_170) ;  /* 0x000006f000017945 */ /* 0x000fe20003800000 */
[----:B------:R-:W-:Y:S01]  /*6d70*/  IMAD.MOV.U32 R18, RZ, RZ, -0x1 ;  /* 0xffffffffff127424 */ /* 0x000fe200078e00ff */
[----:B------:R-:W-:Y:S01]  /*6d80*/  PRMT R9, RZ, 0x7610, R9 ;  /* 0x00007610ff097816 */ /* 0x000fe20000000009 */
[----:B------:R-:W-:Y:S01]  /*6d90*/  IMAD.MOV.U32 R19, RZ, RZ, -0x1 ;  /* 0xffffffffff137424 */ /* 0x000fe200078e00ff */
[C---:B------:R-:W-:Y:S02]  /*6da0*/  ISETP.GT.U32.AND P1, PT, R0.reuse, 0x3, PT ;  /* 0x000000030000780c */ /* 0x040fe40003f24070 */
[----:B------:R-:W-:Y:S02]  /*6db0*/  SHF.R.U32.HI R2, RZ, 0x2, R0 ;  /* 0x00000002ff027819 */ /* 0x000fe40000011600 */
[----:B------:R-:W-:-:S02]  /*6dc0*/  LOP3.LUT R0, R0, 0x3, RZ, 0xc0, !PT ;  /* 0x0000000300007812 */ /* 0x000fc400078ec0ff */
[----:B------:R-:W0:Y:S01]  /*6dd0*/  @P4 S2R R4, SR_CgaCtaId ;  /* 0x0000000000044919 */ /* 0x000e220000008800 */
[----:B------:R-:W-:Y:S02]  /*6de0*/  @P4 MOV R3, 0x400 ;  /* 0x0000040000034802 */ /* 0x000fe40000000f00 */
[----:B------:R-:W-:-:S04]  /*6df0*/  LOP3.LUT R2, R2, 0x1, RZ, 0xc0, !PT ;  /* 0x0000000102027812 */ /* 0x000fc800078ec0ff */
[----:B------:R-:W-:Y:S02]  /*6e00*/  ISETP.NE.U32.AND P2, PT, R2, 0x1, PT ;  /* 0x000000010200780c */ /* 0x000fe40003f45070 */
[----:B0-----:R-:W-:Y:S01]  /*6e10*/  @P4 LEA R3, R4, R3, 0x18 ;  /* 0x0000000304034211 */ /* 0x001fe200078ec0ff */
[----:B------:R-:W-:-:S03]  /*6e20*/  IMAD.U32 R4, RZ, RZ, UR39 ;  /* 0x00000027ff047e24 */ /* 0x000fc6000f8e00ff */
[----:B------:R0:W-:Y:S01]  /*6e30*/  @P4 SYNCS.ARRIVE.TRANS64.A1T0 RZ, [R3+URZ+0x78], RZ ;  /* 0x000078ff03ff49a7 */ /* 0x0001e2000810003f */
[----:B------:R-:W-:Y:S02]  /*6e40*/  IADD3 R16, P4, R16, UR50, RZ ;  /* 0x0000003210107c10 */ /* 0x000fe4000ff9e0ff */
[----:B------:R-:W-:Y:S02]  /*6e50*/  ISETP.LT.U32.AND P1, PT, R4, 0x4, P1 ;  /* 0x000000040400780c */ /* 0x000fe40000f21070 */
[----:B------:R-:W-:Y:S02]  /*6e60*/  IADD3.X R17, R17, UR37, RZ, P4, !PT ;  /* 0x0000002511117c10 */ /* 0x000fe4000a7fe4ff */
[----:B------:R-:W-:Y:S02]  /*6e70*/  ISETP.GE.U32.AND P4, PT, R16, UR8, PT ;  /* 0x0000000810007c0c */ /* 0x000fe4000bf86070 */
[----:B0-----:R-:W-:Y:S02]  /*6e80*/  SEL R3, RZ, 0x1, !P1 ;  /* 0x00000001ff037807 */ /* 0x001fe40004800000 */
[----:B------:R-:W-:-:S02]  /*6e90*/  ISETP.GE.U32.AND.EX P1, PT, R17, UR9, PT, P4 ;  /* 0x0000000911007c0c */ /* 0x000fc4000bf26140 */
[----:B------:R-:W-:-:S04]  /*6ea0*/  ISETP.GT.U32.AND P2, PT, R4, 0x3, !P2 ;  /* 0x000000030400780c */ /* 0x000fc80005744070 */
[----:B------:R-:W-:-:S04]  /*6eb0*/  SEL R2, RZ, 0x1, !P2 ;  /* 0x00000001ff027807 */ /* 0x000fc80005000000 */
[--C-:B------:R-:W-:Y:S01]  /*6ec0*/  LOP3.LUT R8, R2, R8, R3.reuse, 0x96, !PT ;  /* 0x0000000802087212 */ /* 0x100fe200078e9603 */
[----:B------:R-:W-:Y:S01]  /*6ed0*/  IMAD.MOV.U32 R2, RZ, RZ, -0x1 ;  /* 0xffffffffff027424 */ /* 0x000fe200078e00ff */
[----:B------:R-:W-:Y:S01]  /*6ee0*/  PRMT R3, RZ, 0x7610, R3 ;  /* 0x00007610ff037816 */ /* 0x000fe20000000003 */
[----:B------:R-:W-:Y:S06]  /*6ef0*/  @P1 BRA `(.L_x_171) ;  /* 0x0000000400541947 */ /* 0x000fec0003800000 */
[----:B------:R-:W0:Y:S01]  /*6f00*/  S2UR UR7, SR_CTAID.X ;  /* 0x00000000000779c3 */ /* 0x000e220000002500 */
[----:B------:R-:W-:Y:S01]  /*6f10*/  ULDC.64 UR8, c[0x0][0x628] ;  /* 0x00018a0000087ab9 */ /* 0x000fe20000000a00 */
[----:B------:R-:W-:Y:S01]  /*6f20*/  ULDC UR10, c[0x0][0x150] ;  /* 0x00005400000a7ab9 */ /* 0x000fe20000000800 */
[----:B------:R-:W-:Y:S01]  /*6f30*/  ISETP.NE.U32.AND P1, PT, RZ, UR8, PT ;  /* 0x00000008ff007c0c */ /* 0x000fe2000bf25070 */
[----:B------:R-:W-:Y:S01]  /*6f40*/  ULDC UR11, c[0x0][0x630] ;  /* 0x00018c00000b7ab9 */ /* 0x000fe20000000800 */
[----:B------:R-:W-:Y:S01]  /*6f50*/  ULDC UR13, c[0x0][0x154] ;  /* 0x00005500000d7ab9 */ /* 0x000fe20000000800 */
[----:B------:R-:W-:Y:S01]  /*6f60*/  IMAD.MOV.U32 R2, RZ, RZ, R16 ;  /* 0x000000ffff027224 */ /* 0x000fe200078e0010 */
[----:B------:R-:W-:Y:S01]  /*6f70*/  ISETP.NE.AND.EX P1, PT, RZ, UR9, PT, P1 ;  /* 0x00000009ff007c0c */ /* 0x000fe2000bf25310 */
[----:B------:R-:W1:Y:S01]  /*6f80*/  S2UR UR12, SR_CTAID.Y ;  /* 0x00000000000c79c3 */ /* 0x000e620000002600 */
[----:B0-----:R-:W-:-:S05]  /*6f90*/  I2FP.F32.U32 R3, UR7 ;  /* 0x0000000700037c45 */ /* 0x001fca0008201000 */
[----:B------:R-:W-:Y:S01]  /*6fa0*/  FMUL R10, R3, UR10 ;  /* 0x0000000a030a7c20 */ /* 0x000fe20008400000 */
[----:B------:R-:W-:-:S05]  /*6fb0*/  IMAD.MOV.U32 R3, RZ, RZ, R17 ;  /* 0x000000ffff037224 */ /* 0x000fca00078e0011 */
[----:B------:R-:W-:Y:S05]  /*6fc0*/  @!P1 BRA `(.L_x_172) ;  /* 0x0000000000289947 */ /* 0x000fea0003800000 */
[----:B------:R-:W-:Y:S02]  /*6fd0*/  ULDC UR10, c[0x0][0x634] ;  /* 0x00018d00000a7ab9 */ /* 0x000fe40000000800 */
[----:B------:R-:W-:-:S05]  /*6fe0*/  IADD3 R7, P1, R16, UR10, RZ ;  /* 0x0000000a10077c10 */ /* 0x000fca000ff3e0ff */
[----:B------:R-:W-:-:S04]  /*6ff0*/  IMAD.X R11, RZ, RZ, R17, P1 ;  /* 0x000000ffff0b7224 */ /* 0x000fc800008e0611 */
[----:B------:R-:W-:-:S04]  /*7000*/  IMAD.WIDE.U32 R4, R11, UR8, RZ ;  /* 0x000000080b047c25 */ /* 0x000fc8000f8e00ff */
[----:B------:R-:W-:-:S04]  /*7010*/  IMAD.WIDE.U32 R4, P1, R7, UR9, R4 ;  /* 0x0000000907047c25 */ /* 0x000fc8000f820004 */
[----:B------:R-:W-:-:S04]  /*7020*/  IMAD.WIDE.U32 R6, R7, UR8, RZ ;  /* 0x0000000807067c25 */ /* 0x000fc8000f8e00ff */
[----:B------:R-:W-:Y:S01]  /*7030*/  IMAD.X R3, RZ, RZ, RZ, P1 ;  /* 0x000000ffff037224 */ /* 0x000fe200008e06ff */
[----:B------:R-:W-:Y:S01]  /*7040*/  IADD3 RZ, P1, R7, R4, RZ ;  /* 0x0000000407ff7210 */ /* 0x000fe20007f3e0ff */
[----:B------:R-:W-:-:S04]  /*7050*/  IMAD.MOV.U32 R2, RZ, RZ, R5 ;  /* 0x000000ffff027224 */ /* 0x000fc800078e0005 */
[----:B------:R-:W-:-:S08]  /*7060*/  IMAD.WIDE.U32.X R2, R11, UR9, R2, P1 ;  /* 0x000000090b027c25 */ /* 0x000fd000088e0402 */
.L_x_172:
[--C-:B------:R-:W-:Y:S01]  /*7070*/  SHF.R.U64 R19, R2, UR11, R3.reuse ;  /* 0x0000000b02137c19 */ /* 0x100fe20008001203 */
[----:B------:R-:W0:Y:S01]  /*7080*/  F2I.U32.TRUNC.NTZ R10, R10 ;  /* 0x0000000a000a7305 */ /* 0x000e22000020f000 */
[----:B------:R-:W-:Y:S01]  /*7090*/  SHF.R.U32.HI R2, RZ, UR11, R3 ;  /* 0x0000000bff027c19 */ /* 0x000fe20008011603 */
[----:B------:R-:W-:Y:S01]  /*70a0*/  ULDC.64 UR8, c[0x0][0x620] ;  /* 0x0001880000087ab9 */ /* 0x000fe20000000a00 */
[----:B------:R-:W-:Y:S01]  /*70b0*/  IADD3 R5, P1, RZ, -R19, RZ ;  /* 0x80000013ff057210 */ /* 0x000fe20007f3e0ff */
[----:B------:R-:W-:Y:S01]  /*70c0*/  ULDC.64 UR14, c[0x0][0x640] ;  /* 0x00019000000e7ab9 */ /* 0x000fe20000000a00 */
[----:B-1----:R-:W-:Y:S01]  /*70d0*/  I2FP.F32.U32 R4, UR12 ;  /* 0x0000000c00047c45 */ /* 0x002fe20008201000 */
[----:B------:R-:W1:Y:S01]  /*70e0*/  LDC R15, c[0x0][0x610] ;  /* 0x00018400ff0f7b82 */ /* 0x000e620000000800 */
[----:B------:R-:W-:Y:S01]  /*70f0*/  ULDC UR11, c[0x0][0x658] ;  /* 0x00019600000b7ab9 */ /* 0x000fe20000000800 */
[----:B------:R-:W-:Y:S01]  /*7100*/  IMAD.X R2, RZ, RZ, ~R2, P1 ;  /* 0x000000ffff027224 */ /* 0x000fe200008e0e02 */
[----:B------:R-:W-:Y:S01]  /*7110*/  ISETP.NE.U32.AND P1, PT, RZ, UR14, PT ;  /* 0x0000000eff007c0c */ /* 0x000fe2000bf25070 */
[----:B------:R-:W-:Y:S01]  /*7120*/  FMUL R6, R4, UR13 ;  /* 0x0000000d04067c20 */ /* 0x000fe20008400000 */
[----:B------:R-:W-:Y:S01]  /*7130*/  ULDC UR13, c[0x0][0x648] ;  /* 0x00019200000d7ab9 */ /* 0x000fe20000000800 */
[----:B------:R-:W-:Y:S01]  /*7140*/  IMAD R4, R2, UR8, RZ ;  /* 0x0000000802047c24 */ /* 0x000fe2000f8e02ff */
[----:B------:R-:W-:Y:S01]  /*7150*/  ISETP.NE.AND.EX P1, PT, RZ, UR15, PT, P1 ;  /* 0x0000000fff007c0c */ /* 0x000fe2000bf25310 */
[C---:B------:R-:W-:Y:S01]  /*7160*/  IMAD.WIDE.U32 R2, R5.reuse, UR8, R16 ;  /* 0x0000000805027c25 */ /* 0x040fe2000f8e0010 */
[----:B0-----:R-:W-:Y:S01]  /*7170*/  R2UR UR8, R10 ;  /* 0x000000000a0872ca */ /* 0x001fe200000e0000 */
[----:B------:R-:W0:Y:S02]  /*7180*/  F2I.U32.TRUNC.NTZ R6, R6 ;  /* 0x0000000600067305 */ /* 0x000e24000020f000 */
[----:B------:R-:W-:Y:S01]  /*7190*/  IMAD R5, R5, UR9, R4 ;  /* 0x0000000905057c24 */ /* 0x000fe2000f8e0204 */
[----:B------:R-:W-:-:S03]  /*71a0*/  ULDC UR9, c[0x0][0x618] ;  /* 0x0001860000097ab9 */ /* 0x000fc60000000800 */
[----:B------:R-:W-:-:S05]  /*71b0*/  IMAD.IADD R3, R3, 0x1, R5 ;  /* 0x0000000103037824 */ /* 0x000fca00078e0205 */
[--C-:B------:R-:W-:Y:S02]  /*71c0*/  SHF.R.U64 R10, R2, UR9, R3.reuse ;  /* 0x00000009020a7c19 */ /* 0x100fe40008001203 */
[----:B------:R-:W-:Y:S01]  /*71d0*/  SHF.R.U32.HI R3, RZ, UR9, R3 ;  /* 0x00000009ff037c19 */ /* 0x000fe20008011603 */
[----:B------:R-:W-:Y:S01]  /*71e0*/  ULDC UR9, c[0x0][0x608] ;  /* 0x0001820000097ab9 */ /* 0x000fe20000000800 */
[----:B0-----:R-:W-:Y:S02]  /*71f0*/  R2UR UR10, R6 ;  /* 0x00000000060a72ca */ /* 0x001fe400000e0000 */
[--C-:B------:R-:W-:Y:S02]  /*7200*/  SHF.R.U64 R12, R10, UR9, R3.reuse ;  /* 0x000000090a0c7c19 */ /* 0x100fe40008001203 */
[----:B------:R-:W-:Y:S01]  /*7210*/  SHF.R.U32.HI R3, RZ, UR9, R3 ;  /* 0x00000009ff037c19 */ /* 0x000fe20008011603 */
[----:B------:R-:W-:-:S03]  /*7220*/  UIADD3 UR9, -UR8, URZ, URZ ;  /* 0x0000003f08097290 */ /* 0x000fc6000fffe13f */
[--C-:B------:R-:W-:Y:S01]  /*7230*/  SHF.R.U64 R13, R12, UR11, R3.reuse ;  /* 0x0000000b0c0d7c19 */ /* 0x100fe20008001203 */
[----:B------:R-:W-:Y:S01]  /*7240*/  ULDC UR8, c[0x0][0x144] ;  /* 0x0000510000087ab9 */ /* 0x000fe20000000800 */
[----:B------:R-:W-:-:S03]  /*7250*/  SHF.R.U32.HI R3, RZ, UR11, R3 ;  /* 0x0000000bff037c19 */ /* 0x000fc60008011603 */
[----:B------:R-:W-:Y:S01]  /*7260*/  IMAD.MOV.U32 R2, RZ, RZ, R13 ;  /* 0x000000ffff027224 */ /* 0x000fe200078e000d */
[----:B------:R-:W-:Y:S06]  /*7270*/  @!P1 BRA `(.L_x_173) ;  /* 0x0000000000289947 */ /* 0x000fec0003800000 */
        /* <DEDUP_REMOVED lines=10> */
.L_x_173:
[----:B------:R-:W-:Y:S01]  /*7320*/  UISETP.NE.AND UP0, UPT, UR38, URZ, UPT ;  /* 0x0000003f2600728c */ /* 0x000fe2000bf05270 */
[----:B------:R-:W-:Y:S01]  /*7330*/  SHF.R.U64 R3, R2, UR13, R3 ;  /* 0x0000000d02037c19 */ /* 0x000fe20008001203 */
[----:B------:R-:W-:Y:S01]  /*7340*/  UIADD3 UR10, -UR10, URZ, URZ ;  /* 0x0000003f0a0a7290 */ /* 0x000fe2000fffe13f */
[----:B------:R-:W-:Y:S01]  /*7350*/  LOP3.LUT R2, R12, UR6, RZ, 0xc0, !PT ;  /* 0x000000060c027c12 */ /* 0x000fe2000f8ec0ff */
[----:B------:R-:W-:Y:S01]  /*7360*/  UIMAD UR7, UR8, UR9, UR7 ;  /* 0x00000009080772a4 */ /* 0x000fe2000f8e0207 */
[----:B------:R-:W-:Y:S01]  /*7370*/  LOP3.LUT R5, R10, UR4, RZ, 0xc0, !PT ;  /* 0x000000040a057c12 */ /* 0x000fe2000f8ec0ff */
[----:B------:R-:W-:Y:S01]  /*7380*/  IMAD.MOV R4, RZ, RZ, -R3 ;  /* 0x000000ffff047224 */ /* 0x000fe200078e0a03 */
[----:B------:R-:W-:Y:S01]  /*7390*/  ULDC UR8, c[0x0][0x148] ;  /* 0x0000520000087ab9 */ /* 0x000fe20000000800 */
[----:B------:R-:W-:Y:S01]  /*73a0*/  IMAD R18, R3, UR5, R2 ;  /* 0x0000000503127c24 */ /* 0x000fe2000f8e0202 */
[----:B------:R-:W-:Y:S01]  /*73b0*/  PLOP3.LUT P1, PT, PT, PT, UP0, 0x80, 0x0 ;  /* 0x000000000000781c */ /* 0x000fe20003f2f008 */
[----:B------:R-:W-:Y:S01]  /*73c0*/  IMAD.MOV.U32 R3, RZ, RZ, 0x1 ;  /* 0x00000001ff037424 */ /* 0x000fe200078e00ff */
[----:B------:R-:W-:-:S03]  /*73d0*/  @UP0 UIMAD UR7, UR8, UR10, UR12 ;  /* 0x0000000a080702a4 */ /* 0x000fc6000f8e020c */
[----:B------:R-:W-:Y:S02]  /*73e0*/  ULDC UR8, c[0x0][0x638] ;  /* 0x00018e0000087ab9 */ /* 0x000fe40000000800 */
[----:B------:R-:W-:Y:S02]  /*73f0*/  IMAD R2, R4, UR8, R13 ;  /* 0x0000000804027c24 */ /* 0x000fe4000f8e020d */
[----:B-1----:R-:W-:Y:S01]  /*7400*/  IMAD R18, R18, R15, UR7 ;  /* 0x0000000712127e24 */ /* 0x002fe2000f8e020f */
[----:B------:R-:W-:Y:S02]  /*7410*/  ULDC UR7, c[0x0][0x600] ;  /* 0x0001800000077ab9 */ /* 0x000fe40000000800 */
[----:B------:R-:W-:-:S05]  /*7420*/  IMAD R5, R2, UR7, R5 ;  /* 0x0000000702057c24 */ /* 0x000fca000f8e0205 */
[----:B------:R-:W-:Y:S02]  /*7430*/  SEL R2, R5, R18, !P1 ;  /* 0x0000001205027207 */ /* 0x000fe40004800000 */
[----:B------:R-:W-:-:S07]  /*7440*/  SEL R18, R18, R5, !P1 ;  /* 0x0000000512127207 */ /* 0x000fce0004800000 */
.L_x_171:
[----:B------:R-:W-:Y:S05]  /*7450*/  BSYNC B1 ;  /* 0x0000000000017941 */ /* 0x000fea0003800000 */
.L_x_170:
[----:B------:R-:W-:-:S13]  /*7460*/  LOP3.LUT P1, RZ, R3, 0xff, RZ, 0xc0, !PT ;  /* 0x000000ff03ff7812 */ /* 0x000fda000782c0ff */
[----:B------:R-:W-:Y:S05]  /*7470*/  @P1 BRA `(.L_x_174) ;  /* 0xfffffff400381947 */ /* 0x000fea000383ffff */
[----:B------:R-:W-:Y:S05]  /*7480*/  BSYNC B0 ;  /* 0x0000000000007941 */ /* 0x000fea0003800000 */
.L_x_162:
[----:B------:R-:W-:-:S03]  /*7490*/  UMOV UR7, 0xffffffff ;  /* 0xffffffff00077882 */ /* 0x000fc60000000000 */
[----:B------:R-:W-:Y:S05]  /*74a0*/  BRA.DIV UR7, `(.L_x_175) ;  /* 0x0000000607447947 */ /* 0x000fea000b800000 */
[----:B------:R-:W-:-:S13]  /*74b0*/  ELECT P6, URZ, PT ;  /* 0x00000000003f782f */ /* 0x000fda00038c0000 */
.L_x_191:
[----:B------:R-:W-:Y:S04]  /*74c0*/  BSSY B0, `(.L_x_176) ;  /* 0x000002c000007945 */ /* 0x000fe80003800000 */
[----:B------:R-:W-:Y:S05]  /*74d0*/  @!P6 BRA `(.L_x_177) ;  /* 0x0000000000a8e947 */ /* 0x000fea0003800000 */
[----:B------:R-:W-:-:S04]  /*74e0*/  ULOP3.LUT UR7, UR36, 0x2, URZ, 0xfc, !UPT ;  /* 0x0000000224077892 */ /* 0x000fc8000f8efc3f */
[----:B------:R-:W-:-:S06]  /*74f0*/  UISETP.NE.AND UP0, UPT, UR7, 0x3, UPT ;  /* 0x000000030700788c */ /* 0x000fcc000bf05270 */
[----:B------:R-:W-:-:S13]  /*7500*/  PLOP3.LUT P0, PT, PT, PT, UP0, 0x80, 0x0 ;  /* 0x000000000000781c */ /* 0x000fda0003f0f008 */
[----:B------:R-:W-:Y:S05]  /*7510*/  @!P0 BRA `(.L_x_178) ;  /* 0x0000000000048947 */ /* 0x000fea0003800000 */
[----:B------:R-:W-:Y:S01]  /*7520*/  BPT.TRAP 0x1 ;  /* 0x000000040000795c */ /* 0x000fe20000300000 */
.L_x_178:
[----:B------:R-:W0:Y:S01]  /*7530*/  S2R R3, SR_CgaCtaId ;  /* 0x0000000000037919 */ /* 0x000e220000008800 */
[----:B------:R-:W-:-:S04]  /*7540*/  MOV R2, 0x400 ;  /* 0x0000040000027802 */ /* 0x000fc80000000f00 */
[----:B0-----:R-:W-:Y:S02]  /*7550*/  LEA R3, R3, R2, 0x18 ;  /* 0x0000000203037211 */ /* 0x001fe400078ec0ff */
[----:B------:R-:W-:-:S03]  /*7560*/  SHF.L.U32 R2, R8, 0x1f, RZ ;  /* 0x0000001f08027819 */ /* 0x000fc600000006ff */
[----:B------:R-:W-:-:S04]  /*7570*/  VIADD R3, R3, 0x20 ;  /* 0x0000002003037836 */ /* 0x000fc80000000000 */
[C---:B------:R-:W-:Y:S02]  /*7580*/  IMAD R7, R0.reuse, 0x8, R3 ;  /* 0x0000000800077824 */ /* 0x040fe400078e0203 */
[----:B------:R-:W-:Y:S02]  /*7590*/  VIADD R0, R0, 0x1 ;  /* 0x0000000100007836 */ /* 0x000fe40000000000 */
[----:B------:R-:W0:Y:S03]  /*75a0*/  SYNCS.PHASECHK.TRANS64.TRYWAIT P0, [R7+URZ], R2 ;  /* 0x00000002070075a7 */ /* 0x000e26000800017f */
[----:B------:R-:W-:-:S04]  /*75b0*/  ISETP.NE.AND P1, PT, R0, 0x4, PT ;  /* 0x000000040000780c */ /* 0x000fc80003f25270 */
[----:B------:R-:W-:Y:S02]  /*75c0*/  SEL R5, RZ, 0x1, P1 ;  /* 0x00000001ff057807 */ /* 0x000fe40000800000 */
[----:B------:R-:W-:Y:S02]  /*75d0*/  SEL R0, R0, RZ, P1 ;  /* 0x000000ff00007207 */ /* 0x000fe40000800000 */
[----:B------:R-:W-:-:S03]  /*75e0*/  LOP3.LUT R5, R8, R5, RZ, 0x3c, !PT ;  /* 0x0000000508057212 */ /* 0x000fc600078e3cff */
[----:B------:R-:W-:Y:S01]  /*75f0*/  IMAD R9, R0, 0x8, R3 ;  /* 0x0000000800097824 */ /* 0x000fe200078e0203 */
[----:B------:R-:W-:Y:S01]  /*7600*/  SHF.L.U32 R4, R5, 0x1f, RZ ;  /* 0x0000001f05047819 */ /* 0x000fe200000006ff */
[----:B0-----:R-:W-:Y:S06]  /*7610*/  @!P0 BRA `(.L_x_179) ;  /* 0x0000000400088947 */ /* 0x001fec0003800000 */
.L_x_192:
[----:B------:R-:W1:Y:S01]  /*7620*/  SYNCS.PHASECHK.TRANS64.TRYWAIT P0, [R9+URZ], R4 ;  /* 0x00000004090075a7 */ /* 0x000e62000800017f */
[----:B------:R-:W-:-:S05]  /*7630*/  VIADD R0, R0, 0x1 ;  /* 0x0000000100007836 */ /* 0x000fca0000000000 */
[----:B------:R-:W-:-:S04]  /*7640*/  ISETP.NE.AND P1, PT, R0, 0x4, PT ;  /* 0x000000040000780c */ /* 0x000fc80003f25270 */
[----:B0-----:R-:W-:Y:S02]  /*7650*/  SEL R2, RZ, 0x1, P1 ;  /* 0x00000001ff027807 */ /* 0x001fe40000800000 */
[----:B------:R-:W-:Y:S02]  /*7660*/  SEL R0, R0, RZ, P1 ;  /* 0x000000ff00007207 */ /* 0x000fe40000800000 */
[----:B------:R-:W-:-:S03]  /*7670*/  LOP3.LUT R7, R5, R2, RZ, 0x3c, !PT ;  /* 0x0000000205077212 */ /* 0x000fc600078e3cff */
[----:B------:R-:W-:Y:S01]  /*7680*/  IMAD R6, R0, 0x8, R3 ;  /* 0x0000000800067824 */ /* 0x000fe200078e0203 */
[----:B------:R-:W-:Y:S01]  /*7690*/  SHF.L.U32 R5, R7, 0x1f, RZ ;  /* 0x0000001f07057819 */ /* 0x000fe200000006ff */
[----:B-1----:R-:W-:Y:S06]  /*76a0*/  @!P0 BRA `(.L_x_180) ;  /* 0x0000000000f88947 */ /* 0x002fec0003800000 */
.L_x_193:
[----:B------:R-:W1:Y:S01]  /*76b0*/  SYNCS.PHASECHK.TRANS64.TRYWAIT P0, [R6+URZ], R5 ;  /* 0x00000005060075a7 */ /* 0x000e62000800017f */
[----:B------:R-:W-:-:S05]  /*76c0*/  VIADD R0, R0, 0x1 ;  /* 0x0000000100007836 */ /* 0x000fca0000000000 */
[----:B------:R-:W-:-:S04]  /*76d0*/  ISETP.NE.AND P1, PT, R0, 0x4, PT ;  /* 0x000000040000780c */ /* 0x000fc80003f25270 */
[----:B------:R-:W-:Y:S02]  /*76e0*/  SEL R2, RZ, 0x1, P1 ;  /* 0x00000001ff027807 */ /* 0x000fe40000800000 */
[----:B------:R-:W-:Y:S02]  /*76f0*/  SEL R0, R0, RZ, P1 ;  /* 0x000000ff00007207 */ /* 0x000fe40000800000 */
[----:B------:R-:W-:Y:S01]  /*7700*/  LOP3.LUT R2, R7, R2, RZ, 0x3c, !PT ;  /* 0x0000000207027212 */ /* 0x000fe200078e3cff */
[----:B-1----:R-:W-:Y:S06]  /*7710*/  @!P0 BRA `(.L_x_181) ;  /* 0x0000000000f08947 */ /* 0x002fec0003800000 */
.L_x_194:
[----:B------:R-:W-:Y:S01]  /*7720*/  IMAD R3, R0, 0x8, R3 ;  /* 0x0000000800037824 */ /* 0x000fe200078e0203 */
[----:B------:R-:W-:-:S07]  /*7730*/  SHF.L.U32 R0, R2, 0x1f, RZ ;  /* 0x0000001f02007819 */ /* 0x000fce00000006ff */
.L_x_182:
[----:B--2---:R2:W3:Y:S02]  /*7740*/  SYNCS.PHASECHK.TRANS64.TRYWAIT P0, [R3+URZ], R0 ;  /* 0x00000000030075a7 */ /* 0x0044e4000800017f */
[----:B---3--:R-:W-:Y:S05]  /*7750*/  @!P0 NANOSLEEP.SYNCS 0x989680 ;  /* 0x009896800000895d */ /* 0x008fea0003900000 */
[----:B------:R-:W3:Y:S02]  /*7760*/  @!P0 SYNCS.PHASECHK.TRANS64 P0, [R3+URZ], R0 ;  /* 0x00000000030085a7 */ /* 0x000ee4000800007f */
[----:B---3--:R-:W-:Y:S05]  /*7770*/  @!P0 BRA `(.L_x_182) ;  /* 0xfffffffc00f08947 */ /* 0x008fea000383ffff */
.L_x_177:
[----:B------:R-:W-:Y:S05]  /*7780*/  BSYNC B0 ;  /* 0x0000000000007941 */ /* 0x000fea0003800000 */
.L_x_176:
[----:B------:R-:W-:Y:S05]  /*7790*/  EXIT ;  /* 0x000000000000794d */ /* 0x000fea0003800000 */
.L_x_14:
[----:B0-----:R0:W1:Y:S02]  /*77a0*/  SYNCS.PHASECHK.TRANS64.TRYWAIT P0, [R93+URZ], R0 ;  /* 0x000000005d0075a7 */ /* 0x001064000800017f */
[----:B-1----:R-:W-:Y:S05]  /*77b0*/  @!P0 NANOSLEEP.SYNCS 0x989680 ;  /* 0x009896800000895d */ /* 0x002fea0003900000 */
[----:B------:R-:W1:Y:S02]  /*77c0*/  @!P0 SYNCS.PHASECHK.TRANS64 P0, [R93+URZ], R0 ;  /* 0x000000005d0085a7 */ /* 0x000e64000800007f */
[----:B-1----:R-:W-:Y:S05]  /*77d0*/  @!P0 BRA `(.L_x_14) ;  /* 0xfffffffc00f08947 */ /* 0x002fea000383ffff */
[----:B------:R-:W-:Y:S05]  /*77e0*/  BRA `(.L_x_183) ;  /* 0xffffff9c008c7947 */ /* 0x000fea000383ffff */
.L_x_19:
[----:B-1----:R1:W2:Y:S02]  /*77f0*/  SYNCS.PHASECHK.TRANS64.TRYWAIT P1, [R3+URZ], R0 ;  /* 0x00000000030075a7 */ /* 0x0022a4000802017f */
[----:B--2---:R-:W-:Y:S05]  /*7800*/  @!P1 NANOSLEEP.SYNCS 0x989680 ;  /* 0x009896800000995d */ /* 0x004fea0003900000 */
[----:B------:R-:W2:Y:S02]  /*7810*/  @!P1 SYNCS.PHASECHK.TRANS64 P1, [R3+URZ], R0 ;  /* 0x00000000030095a7 */ /* 0x000ea4000802007f */
[----:B--2---:R-:W-:Y:S05]  /*7820*/  @!P1 BRA `(.L_x_19) ;  /* 0xfffffffc00f09947 */ /* 0x004fea000383ffff */
[----:B------:R-:W-:Y:S05]  /*7830*/  BRA `(.L_x_18) ;  /* 0xffffff9c00f47947 */ /* 0x000fea000383ffff */
.L_x_24:
[----:B-1----:R-:W-:-:S04]  /*7840*/  IMAD.U32 R4, RZ, RZ, UR4 ;  /* 0x00000004ff047e24 */ /* 0x002fc8000f8e00ff */
[----:B------:R1:W2:Y:S03]  /*7850*/  SYNCS.PHASECHK.TRANS64.TRYWAIT P1, [R4+URZ], R3 ;  /* 0x00000003040075a7 */ /* 0x0002a6000802017f */
[----:B--2---:R-:W-:Y:S05]  /*7860*/  @!P1 NANOSLEEP.SYNCS 0x989680 ;  /* 0x009896800000995d */ /* 0x004fea0003900000 */
[----:B------:R-:W2:Y:S02]  /*7870*/  @!P1 SYNCS.PHASECHK.TRANS64 P1, [R4+URZ], R3 ;  /* 0x00000003040095a7 */ /* 0x000ea4000802007f */
[----:B--2---:R-:W-:Y:S05]  /*7880*/  @!P1 BRA `(.L_x_24) ;  /* 0xfffffffc00ec9947 */ /* 0x004fea000383ffff */
[----:B------:R-:W-:Y:S05]  /*7890*/  BRA `(.L_x_23) ;  /* 0xffffffa0006c7947 */ /* 0x000fea000383ffff */
.L_x_30:
[----:B--2---:R2:W3:Y:S02]  /*78a0*/  SYNCS.PHASECHK.TRANS64.TRYWAIT P0, [R93+URZ+0x10], R0 ;  /* 0x000010005d0075a7 */ /* 0x0044e4000800017f */
[----:B---3--:R-:W-:Y:S05]  /*78b0*/  @!P0 NANOSLEEP.SYNCS 0x989680 ;  /* 0x009896800000895d */ /* 0x008fea0003900000 */
[----:B------:R-:W3:Y:S02]  /*78c0*/  @!P0 SYNCS.PHASECHK.TRANS64 P0, [R93+URZ+0x10], R0 ;  /* 0x000010005d0085a7 */ /* 0x000ee4000800007f */
[----:B---3--:R-:W-:Y:S05]  /*78d0*/  @!P0 BRA `(.L_x_30) ;  /* 0xfffffffc00f08947 */ /* 0x008fea000383ffff */
[----:B------:R-:W-:Y:S05]  /*78e0*/  BRA `(.L_x_184) ;  /* 0xffffffa400687947 */ /* 0x000fea000383ffff */
.L_x_163:
[----:B------:R-:W-:Y:S01]  /*78f0*/  BSSY B1, `(.L_x_185) ;  /* 0x0000006000017945 */ /* 0x000fe20003800000 */
[----:B------:R-:W-:-:S07]  /*7900*/  IMAD.MOV.U32 R15, RZ, RZ, -0x1 ;  /* 0xffffffffff0f7424 */ /* 0x000fce00078e00ff */
[----:B------:R-:W-:Y:S05]  /*7910*/  WARPSYNC.COLLECTIVE R15, `(.L_x_186) ;  /* 0x000000000f0c7348 */ /* 0x000fea0003c00000 */
[----:B------:R-:W-:Y:S02]  /*7920*/  ELECT P6, UR62, PT ;  /* 0x00000000003e782f */ /* 0x000fe400038c0000 */
[----:B------:R-:W-:Y:S01]  /*7930*/  MOV R14, UR62 ;  /* 0x0000003e000e7c02 */ /* 0x000fe20008000f00 */
[----:B------:R-:W-:Y:S10]  /*7940*/  ENDCOLLECTIVE ;  /* 0x000000000000791b */ /* 0x000ff40003800000 */
.L_x_186:
[----:B------:R-:W-:Y:S05]  /*7950*/  BSYNC B1 ;  /* 0x0000000000017941 */ /* 0x000fea0003800000 */
.L_x_185:
[----:B------:R-:W-:Y:S05]  /*7960*/  BRA `(.L_x_187) ;  /* 0xfffffff000087947 */ /* 0x000fea000383ffff */
.L_x_166:
[----:B-1----:R1:W2:Y:S02]  /*7970*/  SYNCS.PHASECHK.TRANS64.TRYWAIT P1, [R7+URZ+0x20], R4 ;  /* 0x00002004070075a7 */ /* 0x0022a4000802017f */
[----:B--2---:R-:W-:Y:S05]  /*7980*/  @!P1 NANOSLEEP.SYNCS 0x989680 ;  /* 0x009896800000995d */ /* 0x004fea0003900000 */
[----:B------:R-:W2:Y:S02]  /*7990*/  @!P1 SYNCS.PHASECHK.TRANS64 P1, [R7+URZ+0x20], R4 ;  /* 0x00002004070095a7 */ /* 0x000ea4000802007f */
[----:B--2---:R-:W-:Y:S05]  /*79a0*/  @!P1 BRA `(.L_x_166) ;  /* 0xfffffffc00f09947 */ /* 0x004fea000383ffff */
[----:B------:R-:W-:Y:S05]  /*79b0*/  BRA `(.L_x_188) ;  /* 0xfffffff0003c7947 */ /* 0x000fea000383ffff */
.L_x_175:
[----:B------:R-:W-:Y:S01]  /*79c0*/  BSSY B0, `(.L_x_189) ;  /* 0x0000006000007945 */ /* 0x000fe20003800000 */
[----:B------:R-:W-:-:S07]  /*79d0*/  IMAD.MOV.U32 R15, RZ, RZ, -0x1 ;  /* 0xffffffffff0f7424 */ /* 0x000fce00078e00ff */
[----:B------:R-:W-:Y:S05]  /*79e0*/  WARPSYNC.COLLECTIVE R15, `(.L_x_190) ;  /* 0x000000000f0c7348 */ /* 0x000fea0003c00000 */
[----:B------:R-:W-:Y:S02]  /*79f0*/  ELECT P6, UR62, PT ;  /* 0x00000000003e782f */ /* 0x000fe400038c0000 */
[----:B------:R-:W-:Y:S01]  /*7a00*/  MOV R14, UR62 ;  /* 0x0000003e000e7c02 */ /* 0x000fe20008000f00 */
[----:B------:R-:W-:Y:S10]  /*7a10*/  ENDCOLLECTIVE ;  /* 0x000000000000791b */ /* 0x000ff40003800000 */
.L_x_190:
[----:B------:R-:W-:Y:S05]  /*7a20*/  BSYNC B0 ;  /* 0x0000000000007941 */ /* 0x000fea0003800000 */
.L_x_189:
[----:B------:R-:W-:Y:S05]  /*7a30*/  BRA `(.L_x_191) ;  /* 0xfffffff800a07947 */ /* 0x000fea000383ffff */
.L_x_179:
[----:B0-----:R0:W1:Y:S02]  /*7a40*/  SYNCS.PHASECHK.TRANS64.TRYWAIT P0, [R7+URZ], R2 ;  /* 0x00000002070075a7 */ /* 0x001064000800017f */
[----:B-1----:R-:W-:Y:S05]  /*7a50*/  @!P0 NANOSLEEP.SYNCS 0x989680 ;  /* 0x009896800000895d */ /* 0x002fea0003900000 */
[----:B------:R-:W1:Y:S02]  /*7a60*/  @!P0 SYNCS.PHASECHK.TRANS64 P0, [R7+URZ], R2 ;  /* 0x00000002070085a7 */ /* 0x000e64000800007f */
[----:B-1----:R-:W-:Y:S05]  /*7a70*/  @!P0 BRA `(.L_x_179) ;  /* 0xfffffffc00f08947 */ /* 0x002fea000383ffff */
[----:B------:R-:W-:Y:S05]  /*7a80*/  BRA `(.L_x_192) ;  /* 0xfffffff800e47947 */ /* 0x000fea000383ffff */
.L_x_180:
[----:B0-----:R0:W1:Y:S02]  /*7a90*/  SYNCS.PHASECHK.TRANS64.TRYWAIT P0, [R9+URZ], R4 ;  /* 0x00000004090075a7 */ /* 0x001064000800017f */
[----:B-1----:R-:W-:Y:S05]  /*7aa0*/  @!P0 NANOSLEEP.SYNCS 0x989680 ;  /* 0x009896800000895d */ /* 0x002fea0003900000 */
[----:B------:R-:W1:Y:S02]  /*7ab0*/  @!P0 SYNCS.PHASECHK.TRANS64 P0, [R9+URZ], R4 ;  /* 0x00000004090085a7 */ /* 0x000e64000800007f */
[----:B-1----:R-:W-:Y:S05]  /*7ac0*/  @!P0 BRA `(.L_x_180) ;  /* 0xfffffffc00f08947 */ /* 0x002fea000383ffff */
[----:B------:R-:W-:Y:S05]  /*7ad0*/  BRA `(.L_x_193) ;  /* 0xfffffff800f47947 */ /* 0x000fea000383ffff */
.L_x_181:
[----:B-1----:R1:W2:Y:S02]  /*7ae0*/  SYNCS.PHASECHK.TRANS64.TRYWAIT P0, [R6+URZ], R5 ;  /* 0x00000005060075a7 */ /* 0x0022a4000800017f */
[----:B--2---:R-:W-:Y:S05]  /*7af0*/  @!P0 NANOSLEEP.SYNCS 0x989680 ;  /* 0x009896800000895d */ /* 0x004fea0003900000 */
[----:B------:R-:W2:Y:S02]  /*7b00*/  @!P0 SYNCS.PHASECHK.TRANS64 P0, [R6+URZ], R5 ;  /* 0x00000005060085a7 */ /* 0x000ea4000800007f */
[----:B--2---:R-:W-:Y:S05]  /*7b10*/  @!P0 BRA `(.L_x_181) ;  /* 0xfffffffc00f08947 */ /* 0x004fea000383ffff */
[----:B------:R-:W-:Y:S05]  /*7b20*/  BRA `(.L_x_194) ;  /* 0xfffffff800fc7947 */ /* 0x000fea000383ffff */
.L_x_195:
[----:B------:R-:W-:-:S00]  /*7b30*/  BRA `(.L_x_195) ;  /* 0xfffffffc00fc7947 */ /* 0x000fc0000383ffff */
[----:B------:R-:W-:-:S00]  /*7b40*/  NOP ;  /* 0x0000000000007918 */ /* 0x000fc00000000000 */
        /* <DEDUP_REMOVED lines=11> */
.L_x_196:


//--------------------- .nv.global.init           --------------------------
	.section	.nv.global.init,"aw",@progbits
.nv.global.init:
	.type		$str$22,@object
	.size		$str$22,($str$23 - $str$22)
$str$22:
        /*0000*/ 	.byte	0x6b, 0x5f, 0x74, 0x69, 0x6c, 0x65, 0x5f, 0x63, 0x6f, 0x75, 0x6e, 0x74, 0x20, 0x3e, 0x3d, 0x20
        /*0010*/ 	.byte	0x31, 0x00
	.type		$str$23,@object
	.size		$str$23,(__unnamed_1 - $str$23)
$str$23:
        /*0012*/ 	.byte	0x2f, 0x74, 0x6d, 0x70, 0x2f, 0x63, 0x75, 0x74, 0x6c, 0x61, 0x73, 0x73, 0x5f, 0x73, 0x77, 0x65
        /*0022*/ 	.byte	0x65, 0x70, 0x5f, 0x73, 0x72, 0x63, 0x2f, 0x69, 0x6e, 0x63, 0x6c, 0x75, 0x64, 0x65, 0x2f, 0x63
        /*0032*/ 	.byte	0x75, 0x74, 0x6c, 0x61, 0x73, 0x73, 0x2f, 0x67, 0x65, 0x6d, 0x6d, 0x2f, 0x63, 0x6f, 0x6c, 0x6c
        /*0042*/ 	.byte	0x65, 0x63, 0x74, 0x69, 0x76, 0x65, 0x2f, 0x73, 0x6d, 0x39, 0x30, 0x5f, 0x6d, 0x6d, 0x61, 0x5f
        /*0052*/ 	.byte	0x74, 0x6d, 0x61, 0x5f, 0x67, 0x6d, 0x6d, 0x61, 0x5f, 0x73, 0x73, 0x5f, 0x77, 0x61, 0x72, 0x70
        /*0062*/ 	.byte	0x73, 0x70, 0x65, 0x63, 0x69, 0x61, 0x6c, 0x69, 0x7a, 0x65, 0x64, 0x2e, 0x68, 0x70, 0x70, 0x00
	.type		__unnamed_1,@object
	.size		__unnamed_1,(.L_0 - __unnamed_1)
__unnamed_1:
        /*0072*/ 	.byte	0x76, 0x6f, 0x69, 0x64, 0x20, 0x63, 0x75, 0x74, 0x6c, 0x61, 0x73, 0x73, 0x3a, 0x3a, 0x67, 0x65
        /* <DEDUP_REMOVED lines=179> */
        /*0bb2*/ 	.byte	0x6e, 0x74, 0x69, 0x74, 0x79, 0x5d, 0x00
.L_0:


//--------------------- .nv.shared._ZN7cutlass13device_kernelINS_4gemm6kernel13GemmUniversalIN4cute5tupleIJiiiiEEENS1_10collective13CollectiveMmaINS1_34MainloopSm90TmaGmmaWarpSpecializedILi4ENS5_IJNS4_1CILi1EEESB_SB_EEENS1_32KernelTmaWarpSpecializedPingpongEEENS5_IJNSA_ILi64EEENSA_ILi128EEENSA_ILi32EEEEEENS_6half_tENS5_IJlSB_lEEESJ_SK_NS4_8TiledMMAINS4_8MMA_AtomIJNS4_4SM904GMMA26MMA_64x128x16_F32F16F16_SSILNSO_5MajorE0ELSQ_0ELNSO_7ScaleInE1ELSR_1EEEEEENS4_6LayoutISC_NS5_IJNSA_ILi0EEESV_SV_EEEEENS5_IJNS4_10UnderscoreESY_SY_EEEEENS4_13SM90_TMA_LOADENS4_14ComposedLayoutINS4_7SwizzleILi2ELi4ELi3EEENS4_18smem_ptr_flag_bitsILi16EEENSU_INS5_IJNSA_ILi8EEESH_EEENS5_IJSH_SB_EEEEEEEvNS4_8identityES11_S1B_vS1C_EENS_8epilogue10collective6detail29Sm90TmaWarpSpecializedAdapterINS1F_15DefaultEpilogueISJ_SK_SK_NS1E_6thread17LinearCombinationISJ_Li1EffLNS1J_9ScaleType4KindE0ELNS_15FloatRoundStyleE2ESJ_EENS1_15EpilogueDefaultEEEEEvvEEEEvNT_6ParamsE --------------------------
	.section	.nv.shared._ZN7cutlass13device_kernelINS_4gemm6kernel13GemmUniversalIN4cute5tupleIJiiiiEEENS1_10collective13CollectiveMmaINS1_34MainloopSm90TmaGmmaWarpSpecializedILi4ENS5_IJNS4_1CILi1EEESB_SB_EEENS1_32KernelTmaWarpSpecializedPingpongEEENS5_IJNSA_ILi64EEENSA_ILi128EEENSA_ILi32EEEEEENS_6half_tENS5_IJlSB_lEEESJ_SK_NS4_8TiledMMAINS4_8MMA_AtomIJNS4_4SM904GMMA26MMA_64x128x16_F32F16F16_SSILNSO_5MajorE0ELSQ_0ELNSO_7ScaleInE1ELSR_1EEEEEENS4_6LayoutISC_NS5_IJNSA_ILi0EEESV_SV_EEEEENS5_IJNS4_10UnderscoreESY_SY_EEEEENS4_13SM90_TMA_LOADENS4_14ComposedLayoutINS4_7SwizzleILi2ELi4ELi3EEENS4_18smem_ptr_flag_bitsILi16EEENSU_INS5_IJNSA_ILi8EEESH_EEENS5_IJSH_SB_EEEEEEEvNS4_8identityES11_S1B_vS1C_EENS_8epilogue10collective6detail29Sm90TmaWarpSpecializedAdapterINS1F_15DefaultEpilogueISJ_SK_SK_NS1E_6thread17LinearCombinationISJ_Li1EffLNS1J_9ScaleType4KindE0ELNS_15FloatRoundStyleE2ESJ_EENS1_15EpilogueDefaultEEEEEvvEEEEvNT_6ParamsE,"aw",@nobits
	.sectionflags	@""
	.align	16
	.zero		1024


//--------------------- .nv.shared.reserved.0     --------------------------
	.section	.nv.shared.reserved.0,"aw",@nobits
	.weak		__nv_reservedSMEM_offset_0_alias
	.size		__nv_reservedSMEM_offset_0_alias, 0, 0
	.other		__nv_reservedSMEM_offset_0_alias,@"STO_CUDA_RESERVED_SHARED STV_DEFAULT"
__nv_reservedSMEM_offset_0_alias:
	.zero		0


//--------------------- .nv.global                --------------------------
	.section	.nv.global,"aw",@nobits
.nv.global:
	.type		_ZN40_INTERNAL_69099d3c_4_k_cu_1a7bf3be_234604cute1_E,@object
	.size		_ZN40_INTERNAL_69099d3c_4_k_cu_1a7bf3be_234604cute1_E,(_ZN40_INTERNAL_69099d3c_4_k_cu_1a7bf3be_234604cuda3std3__45__cpo6cbeginE - _ZN40_INTERNAL_69099d3c_4_k_cu_1a7bf3be_234604cute1_E)
_ZN40_INTERNAL_69099d3c_4_k_cu_1a7bf3be_234604cute1_E:
	.zero		1
	.type		_ZN40_INTERNAL_69099d3c_4_k_cu_1a7bf3be_234604cuda3std3__45__cpo6cbeginE,@object
	.size		_ZN40_INTERNAL_69099d3c_4_k_cu_1a7bf3be_234604cuda3std3__45__cpo6cbeginE,(_ZN40_INTERNAL_69099d3c_4_k_cu_1a7bf3be_234604cuda3std3__48in_placeE - _ZN40_INTERNAL_69099d3c_4_k_cu_1a7bf3be_234604cuda3std3__45__cpo6cbeginE)
_ZN40_INTERNAL_69099d3c_4_k_cu_1a7bf3be_234604cuda3std3__45__cpo6cbeginE:
	.zero		1
	.type		_ZN40_INTERNAL_69099d3c_4_k_cu_1a7bf3be_234604cuda3std3__48in_placeE,@object
	.size		_ZN40_INTERNAL_69099d3c_4_k_cu_1a7bf3be_234604cuda3std3__48in_placeE,(_ZN40_INTERNAL_69099d3c_4_k_cu_1a7bf3be_234604cuda3std6ranges3__45__cpo9iter_moveE - _ZN40_INTERNAL_69099d3c_4_k_cu_1a7bf3be_234604cuda3std3__48in_placeE)
_ZN40_INTERNAL_69099d3c_4_k_cu_1a7bf3be_234604cuda3std3__48in_placeE:
	.zero		1
	.type		_ZN40_INTERNAL_69099d3c_4_k_cu_1a7bf3be_234604cuda3std6ranges3__45__cpo9iter_moveE,@object
	.size		_ZN40_INTERNAL_69099d3c_4_k_cu_1a7bf3be_234604cuda3std6ranges3__45__cpo9iter_moveE,(_ZN40_INTERNAL_69099d3c_4_k_cu_1a7bf3be_234604cuda3std3__45__cpo5beginE - _ZN40_INTERNAL_69099d3c_4_k_cu_1a7bf3be_234604cuda3std6ranges3__45__cpo9iter_moveE)
_ZN40_INTERNAL_69099d3c_4_k_cu_1a7bf3be_234604cuda3std6ranges3__45__cpo9iter_moveE:
	.zero		1
	.type		_ZN40_INTERNAL_69099d3c_4_k_cu_1a7bf3be_234604cuda3std3__45__cpo5beginE,@object
	.size		_ZN40_INTERNAL_69099d3c_4_k_cu_1a7bf3be_234604cuda3std3__45__cpo5beginE,(_ZN40_INTERNAL_69099d3c_4_k_cu_1a7bf3be_234604cuda3std3__442_GLOBAL__N__69099d3c_4_k_cu_1a7bf3be_234606ignoreE - _ZN40_INTERNAL_69099d3c_4_k_cu_1a7bf3be_234604cuda3std3__45__cpo5beginE)
_ZN40_INTERNAL_69099d3c_4_k_cu_1a7bf3be_234604cuda3std3__45__cpo5beginE:
	.zero		1
	.type		_ZN40_INTERNAL_69099d3c_4_k_cu_1a7bf3be_234604cuda3std3__442_GLOBAL__N__69099d3c_4_k_cu_1a7bf3be_234606ignoreE,@object
	.size		_ZN40_INTERNAL_69099d3c_4_k_cu_1a7bf3be_234604cuda3std3__442_GLOBAL__N__69099d3c_4_k_cu_1a7bf3be_234606ignoreE,(_ZN40_INTERNAL_69099d3c_4_k_cu_1a7bf3be_234604cute7productE - _ZN40_INTERNAL_69099d3c_4_k_cu_1a7bf3be_234604cuda3std3__442_GLOBAL__N__69099d3c_4_k_cu_1a7bf3be_234606ignoreE)
_ZN40_INTERNAL_69099d3c_4_k_cu_1a7bf3be_234604cuda3std3__442_GLOBAL__N__69099d3c_4_k_cu_1a7bf3be_234606ignoreE:
	.zero		1
	.type		_ZN40_INTERNAL_69099d3c_4_k_cu_1a7bf3be_234604cute7productE,@object
	.size		_ZN40_INTERNAL_69099d3c_4_k_cu_1a7bf3be_234604cute7productE,(_ZN40_INTERNAL_69099d3c_4_k_cu_1a7bf3be_234604cuda3std3__45__cpo3endE - _ZN40_INTERNAL_69099d3c_4_k_cu_1a7bf3be_234604cute7productE)
_ZN40_INTERNAL_69099d3c_4_k_cu_1a7bf3be_234604cute7productE:
	.zero		1
	.type		_ZN40_INTERNAL_69099d3c_4_k_cu_1a7bf3be_234604cuda3std3__45__cpo3endE,@object
	.size		_ZN40_INTERNAL_69099d3c_4_k_cu_1a7bf3be_234604cuda3std3__45__cpo3endE,(_ZN40_INTERNAL_69099d3c_4_k_cu_1a7bf3be_234604cuda3std3__419piecewise_constructE - _ZN40_INTERNAL_69099d3c_4_k_cu_1a7bf3be_234604cuda3std3__45__cpo3endE)
_ZN40_INTERNAL_69099d3c_4_k_cu_1a7bf3be_234604cuda3std3__45__cpo3endE:
	.zero		1
	.type		_ZN40_INTERNAL_69099d3c_4_k_cu_1a7bf3be_234604cuda3std3__419piecewise_constructE,@object
	.size		_ZN40_INTERNAL_69099d3c_4_k_cu_1a7bf3be_234604cuda3std3__419piecewise_constructE,(_ZN40_INTERNAL_69099d3c_4_k_cu_1a7bf3be_234604cuda3std3__45__cpo4cendE - _ZN40_INTERNAL_69099d3c_4_k_cu_1a7bf3be_234604cuda3std3__419piecewise_constructE)
_ZN40_INTERNAL_69099d3c_4_k_cu_1a7bf3be_234604cuda3std3__419piecewise_constructE:
	.zero		1
	.type		_ZN40_INTERNAL_69099d3c_4_k_cu_1a7bf3be_234604cuda3std3__45__cpo4cendE,@object
	.size		_ZN40_INTERNAL_69099d3c_4_k_cu_1a7bf3be_234604cuda3std3__45__cpo4cendE,(_ZN40_INTERNAL_69099d3c_4_k_cu_1a7bf3be_234604cuda3std6ranges3__45__cpo4swapE - _ZN40_INTERNAL_69099d3c_4_k_cu_1a7bf3be_234604cuda3std3__45__cpo4cendE)
_ZN40_INTERNAL_69099d3c_4_k_cu_1a7bf3be_234604cuda3std3__45__cpo4cendE:
	.zero		1
	.type		_ZN40_INTERNAL_69099d3c_4_k_cu_1a7bf3be_234604cuda3std6ranges3__45__cpo4swapE,@object
	.size		_ZN40_INTERNAL_69099d3c_4_k_cu_1a7bf3be_234604cuda3std6ranges3__45__cpo4swapE,(.L_8 - _ZN40_INTERNAL_69099d3c_4_k_cu_1a7bf3be_234604cuda3std6ranges3__45__cpo4swapE)
_ZN40_INTERNAL_69099d3c_4_k_cu_1a7bf3be_234604cuda3std6ranges3__45__cpo4swapE:
	.zero		1
.L_8:


//--------------------- .nv.constant0._ZN7cutlass13device_kernelINS_4gemm6kernel13GemmUniversalIN4cute5tupleIJiiiiEEENS1_10collective13CollectiveMmaINS1_34MainloopSm90TmaGmmaWarpSpecializedILi4ENS5_IJNS4_1CILi1EEESB_SB_EEENS1_32KernelTmaWarpSpecializedPingpongEEENS5_IJNSA_ILi64EEENSA_ILi128EEENSA_ILi32EEEEEENS_6half_tENS5_IJlSB_lEEESJ_SK_NS4_8TiledMMAINS4_8MMA_AtomIJNS4_4SM904GMMA26MMA_64x128x16_F32F16F16_SSILNSO_5MajorE0ELSQ_0ELNSO_7ScaleInE1ELSR_1EEEEEENS4_6LayoutISC_NS5_IJNSA_ILi0EEESV_SV_EEEEENS5_IJNS4_10UnderscoreESY_SY_EEEEENS4_13SM90_TMA_LOADENS4_14ComposedLayoutINS4_7SwizzleILi2ELi4ELi3EEENS4_18smem_ptr_flag_bitsILi16EEENSU_INS5_IJNSA_ILi8EEESH_EEENS5_IJSH_SB_EEEEEEEvNS4_8identityES11_S1B_vS1C_EENS_8epilogue10collective6detail29Sm90TmaWarpSpecializedAdapterINS1F_15DefaultEpilogueISJ_SK_SK_NS1E_6thread17LinearCombinationISJ_Li1EffLNS1J_9ScaleType4KindE0ELNS_15FloatRoundStyleE2ESJ_EENS1_15EpilogueDefaultEEEEEvvEEEEvNT_6ParamsE --------------------------
	.section	.nv.constant0._ZN7cutlass13device_kernelINS_4gemm6kernel13GemmUniversalIN4cute5tupleIJiiiiEEENS1_10collective13CollectiveMmaINS1_34MainloopSm90TmaGmmaWarpSpecializedILi4ENS5_IJNS4_1CILi1EEESB_SB_EEENS1_32KernelTmaWarpSpecializedPingpongEEENS5_IJNSA_ILi64EEENSA_ILi128EEENSA_ILi32EEEEEENS_6half_tENS5_IJlSB_lEEESJ_SK_NS4_8TiledMMAINS4_8MMA_AtomIJNS4_4SM904GMMA26MMA_64x128x16_F32F16F16_SSILNSO_5MajorE0ELSQ_0ELNSO_7ScaleInE1ELSR_1EEEEEENS4_6LayoutISC_NS5_IJNSA_ILi0EEESV_SV_EEEEENS5_IJNS4_10UnderscoreESY_SY_EEEEENS4_13SM90_TMA_LOADENS4_14ComposedLayoutINS4_7SwizzleILi2ELi4ELi3EEENS4_18smem_ptr_flag_bitsILi16EEENSU_INS5_IJNSA_ILi8EEESH_EEENS5_IJSH_SB_EEEEEEEvNS4_8identityES11_S1B_vS1C_EENS_8epilogue10collective6detail29Sm90TmaWarpSpecializedAdapterINS1F_15DefaultEpilogueISJ_SK_SK_NS1E_6thread17LinearCombinationISJ_Li1EffLNS1J_9ScaleType4KindE0ELNS_15FloatRoundStyleE2ESJ_EENS1_15EpilogueDefaultEEEEEvvEEEEvNT_6ParamsE,"a",@progbits
	.sectionflags	@""
	.align	4
.nv.constant0._ZN7cutlass13device_kernelINS_4gemm6kernel13GemmUniversalIN4cute5tupleIJiiiiEEENS1_10collective13CollectiveMmaINS1_34MainloopSm90TmaGmmaWarpSpecializedILi4ENS5_IJNS4_1CILi1EEESB_SB_EEENS1_32KernelTmaWarpSpecializedPingpongEEENS5_IJNSA_ILi64EEENSA_ILi128EEENSA_ILi32EEEEEENS_6half_tENS5_IJlSB_lEEESJ_SK_NS4_8TiledMMAINS4_8MMA_AtomIJNS4_4SM904GMMA26MMA_64x128x16_F32F16F16_SSILNSO_5MajorE0ELSQ_0ELNSO_7ScaleInE1ELSR_1EEEEEENS4_6LayoutISC_NS5_IJNSA_ILi0EEESV_SV_EEEEENS5_IJNS4_10UnderscoreESY_SY_EEEEENS4_13SM90_TMA_LOADENS4_14ComposedLayoutINS4_7SwizzleILi2ELi4ELi3EEENS4_18smem_ptr_flag_bitsILi16EEENSU_INS5_IJNSA_ILi8EEESH_EEENS5_IJSH_SB_EEEEEEEvNS4_8identityES11_S1B_vS1C_EENS_8epilogue10collective6detail29Sm90TmaWarpSpecializedAdapterINS1F_15DefaultEpilogueISJ_SK_SK_NS1E_6thread17LinearCombinationISJ_Li1EffLNS1J_9ScaleType4KindE0ELNS_15FloatRoundStyleE2ESJ_EENS1_15EpilogueDefaultEEEEEvvEEEEvNT_6ParamsE:
	.zero		1664


//--------------------- SYMBOLS --------------------------

	.type		.nv.reservedSmem.offset0,@object
	.size		.nv.reservedSmem.offset0,0x4
	.type		__assertfail,@function
